	.target	sm_90a

	.elftype	@"ET_EXEC"


//--------------------- .note.nv.tkinfo           --------------------------
	.section	.note.nv.tkinfo,"",@"SHT_NOTE"
	.sectionflags	@"SHF_NOTE_NV_TKINFO"
	.tkinfo
        /*0018*/ 	.word	0x00000002
        /*0030*/ 	.string	""
        /*0030*/ 	.string	"ptxas"
        /*0030*/ 	.string	"Cuda compilation tools, release 13.0, V13.0.88"
        /*0030*/ 	.string	"Build cuda_13.0.r13.0/compiler.36424714_0"
        /*0030*/ 	.string	"-arch sm_90a -m 64 "



//--------------------- .note.nv.cuinfo           --------------------------
	.section	.note.nv.cuinfo,"",@"SHT_NOTE"
	.sectionflags	@"SHF_NOTE_NV_CUINFO"
        /*0018*/ 	.short	0x0002
        /*001a*/ 	.short	0x005a
        /*001c*/ 	.short	0x0082
	.zero		2


//--------------------- .nv.info                  --------------------------
	.section	.nv.info,"",@"SHT_CUDA_INFO"
	.align	4


	//----- nvinfo : EIATTR_REGCOUNT
	.align		4
        /*0000*/ 	.byte	0x04, 0x2f
        /*0002*/ 	.short	(.L_15 - .L_14)
	.align		4
.L_14:
        /*0004*/ 	.word	index@(_ZN7cutlass13device_kernelINS_4gemm6kernel13GemmUniversalIN4cute5tupleIJiiiiEEENS1_10collective13CollectiveMmaINS1_34MainloopSm90TmaGmmaWarpSpecializedILi14ENS5_IJNS4_1CILi2EEENSA_ILi1EEESC_EEENS1_35KernelTmaWarpSpecializedCooperativeEEENS5_IJNSA_ILi384EEENSA_ILi128EEENSA_ILi16EEEEEENS_10bfloat16_tENS5_IJlSC_lEEESK_SL_NS4_8TiledMMAINS4_8MMA_AtomIJNS4_4SM904GMMA28MMA_64x128x16_F32BF16BF16_SSILNSP_5MajorE0ELSR_0ELNSP_7ScaleInE1ELSS_1EEEEEENS4_6LayoutISD_NS5_IJSC_NSA_ILi0EEESW_EEEEENS5_IJNS4_10UnderscoreESZ_SZ_EEEEENS4_13SM90_TMA_LOADENS4_14ComposedLayoutINS4_7SwizzleILi1ELi4ELi3EEENS4_18smem_ptr_flag_bitsILi16EEENSV_INS5_IJNSA_ILi8EEESI_EEENS5_IJSI_SC_EEEEEEEvNS4_8identityENS4_23SM90_TMA_LOAD_MULTICASTES1C_vS1D_EENS_8epilogue10collective6detail29Sm90TmaWarpSpecializedAdapterINS1H_15DefaultEpilogueISK_SL_SL_NS1G_6thread17LinearCombinationISK_Li1EffLNS1L_9ScaleType4KindE0ELNS_15FloatRoundStyleE2ESK_EENS1_15EpilogueDefaultEEEEEvvEEEEvNT_6ParamsE)
        /*0008*/ 	.word	0x000000a8


	//----- nvinfo : EIATTR_FRAME_SIZE
	.align		4
.L_15:
        /*000c*/ 	.byte	0x04, 0x11
        /*000e*/ 	.short	(.L_17 - .L_16)
	.align		4
.L_16:
        /*0010*/ 	.word	index@(_ZN7cutlass13device_kernelINS_4gemm6kernel13GemmUniversalIN4cute5tupleIJiiiiEEENS1_10collective13CollectiveMmaINS1_34MainloopSm90TmaGmmaWarpSpecializedILi14ENS5_IJNS4_1CILi2EEENSA_ILi1EEESC_EEENS1_35KernelTmaWarpSpecializedCooperativeEEENS5_IJNSA_ILi384EEENSA_ILi128EEENSA_ILi16EEEEEENS_10bfloat16_tENS5_IJlSC_lEEESK_SL_NS4_8TiledMMAINS4_8MMA_AtomIJNS4_4SM904GMMA28MMA_64x128x16_F32BF16BF16_SSILNSP_5MajorE0ELSR_0ELNSP_7ScaleInE1ELSS_1EEEEEENS4_6LayoutISD_NS5_IJSC_NSA_ILi0EEESW_EEEEENS5_IJNS4_10UnderscoreESZ_SZ_EEEEENS4_13SM90_TMA_LOADENS4_14ComposedLayoutINS4_7SwizzleILi1ELi4ELi3EEENS4_18smem_ptr_flag_bitsILi16EEENSV_INS5_IJNSA_ILi8EEESI_EEENS5_IJSI_SC_EEEEEEEvNS4_8identityENS4_23SM90_TMA_LOAD_MULTICASTES1C_vS1D_EENS_8epilogue10collective6detail29Sm90TmaWarpSpecializedAdapterINS1H_15DefaultEpilogueISK_SL_SL_NS1G_6thread17LinearCombinationISK_Li1EffLNS1L_9ScaleType4KindE0ELNS_15FloatRoundStyleE2ESK_EENS1_15EpilogueDefaultEEEEEvvEEEEvNT_6ParamsE)
        /*0014*/ 	.word	0x00000000


	//----- nvinfo : EIATTR_MIN_STACK_SIZE
	.align		4
.L_17:
        /*0018*/ 	.byte	0x04, 0x12
        /*001a*/ 	.short	(.L_19 - .L_18)
	.align		4
.L_18:
        /*001c*/ 	.word	index@(_ZN7cutlass13device_kernelINS_4gemm6kernel13GemmUniversalIN4cute5tupleIJiiiiEEENS1_10collective13CollectiveMmaINS1_34MainloopSm90TmaGmmaWarpSpecializedILi14ENS5_IJNS4_1CILi2EEENSA_ILi1EEESC_EEENS1_35KernelTmaWarpSpecializedCooperativeEEENS5_IJNSA_ILi384EEENSA_ILi128EEENSA_ILi16EEEEEENS_10bfloat16_tENS5_IJlSC_lEEESK_SL_NS4_8TiledMMAINS4_8MMA_AtomIJNS4_4SM904GMMA28MMA_64x128x16_F32BF16BF16_SSILNSP_5MajorE0ELSR_0ELNSP_7ScaleInE1ELSS_1EEEEEENS4_6LayoutISD_NS5_IJSC_NSA_ILi0EEESW_EEEEENS5_IJNS4_10UnderscoreESZ_SZ_EEEEENS4_13SM90_TMA_LOADENS4_14ComposedLayoutINS4_7SwizzleILi1ELi4ELi3EEENS4_18smem_ptr_flag_bitsILi16EEENSV_INS5_IJNSA_ILi8EEESI_EEENS5_IJSI_SC_EEEEEEEvNS4_8identityENS4_23SM90_TMA_LOAD_MULTICASTES1C_vS1D_EENS_8epilogue10collective6detail29Sm90TmaWarpSpecializedAdapterINS1H_15DefaultEpilogueISK_SL_SL_NS1G_6thread17LinearCombinationISK_Li1EffLNS1L_9ScaleType4KindE0ELNS_15FloatRoundStyleE2ESK_EENS1_15EpilogueDefaultEEEEEvvEEEEvNT_6ParamsE)
        /*0020*/ 	.word	0x00000000
.L_19:


//--------------------- .nv.compat                --------------------------
	.section	.nv.compat,"",@"SHT_CUDA_COMPAT_INFO"
	.align	4
        /*0000*/ 	.byte	0x02, 0x09, 0x01, 0x00, 0x02, 0x02, 0x04, 0x00, 0x02, 0x05, 0x05, 0x00, 0x03, 0x07, 0x01, 0x01
        /*0010*/ 	.byte	0x02, 0x03, 0x01, 0x00, 0x02, 0x06, 0x01, 0x00, 0x04, 0x0b, 0x08, 0x00, 0x00, 0x00, 0x00, 0x00
        /*0020*/ 	.byte	0x00, 0x00, 0x00, 0x00


//--------------------- .nv.info._ZN7cutlass13device_kernelINS_4gemm6kernel13GemmUniversalIN4cute5tupleIJiiiiEEENS1_10collective13CollectiveMmaINS1_34MainloopSm90TmaGmmaWarpSpecializedILi14ENS5_IJNS4_1CILi2EEENSA_ILi1EEESC_EEENS1_35KernelTmaWarpSpecializedCooperativeEEENS5_IJNSA_ILi384EEENSA_ILi128EEENSA_ILi16EEEEEENS_10bfloat16_tENS5_IJlSC_lEEESK_SL_NS4_8TiledMMAINS4_8MMA_AtomIJNS4_4SM904GMMA28MMA_64x128x16_F32BF16BF16_SSILNSP_5MajorE0ELSR_0ELNSP_7ScaleInE1ELSS_1EEEEEENS4_6LayoutISD_NS5_IJSC_NSA_ILi0EEESW_EEEEENS5_IJNS4_10UnderscoreESZ_SZ_EEEEENS4_13SM90_TMA_LOADENS4_14ComposedLayoutINS4_7SwizzleILi1ELi4ELi3EEENS4_18smem_ptr_flag_bitsILi16EEENSV_INS5_IJNSA_ILi8EEESI_EEENS5_IJSI_SC_EEEEEEEvNS4_8identityENS4_23SM90_TMA_LOAD_MULTICASTES1C_vS1D_EENS_8epilogue10collective6detail29Sm90TmaWarpSpecializedAdapterINS1H_15DefaultEpilogueISK_SL_SL_NS1G_6thread17LinearCombinationISK_Li1EffLNS1L_9ScaleType4KindE0ELNS_15FloatRoundStyleE2ESK_EENS1_15EpilogueDefaultEEEEEvvEEEEvNT_6ParamsE --------------------------
	.section	.nv.info._ZN7cutlass13device_kernelINS_4gemm6kernel13GemmUniversalIN4cute5tupleIJiiiiEEENS1_10collective13CollectiveMmaINS1_34MainloopSm90TmaGmmaWarpSpecializedILi14ENS5_IJNS4_1CILi2EEENSA_ILi1EEESC_EEENS1_35KernelTmaWarpSpecializedCooperativeEEENS5_IJNSA_ILi384EEENSA_ILi128EEENSA_ILi16EEEEEENS_10bfloat16_tENS5_IJlSC_lEEESK_SL_NS4_8TiledMMAINS4_8MMA_AtomIJNS4_4SM904GMMA28MMA_64x128x16_F32BF16BF16_SSILNSP_5MajorE0ELSR_0ELNSP_7ScaleInE1ELSS_1EEEEEENS4_6LayoutISD_NS5_IJSC_NSA_ILi0EEESW_EEEEENS5_IJNS4_10UnderscoreESZ_SZ_EEEEENS4_13SM90_TMA_LOADENS4_14ComposedLayoutINS4_7SwizzleILi1ELi4ELi3EEENS4_18smem_ptr_flag_bitsILi16EEENSV_INS5_IJNSA_ILi8EEESI_EEENS5_IJSI_SC_EEEEEEEvNS4_8identityENS4_23SM90_TMA_LOAD_MULTICASTES1C_vS1D_EENS_8epilogue10collective6detail29Sm90TmaWarpSpecializedAdapterINS1H_15DefaultEpilogueISK_SL_SL_NS1G_6thread17LinearCombinationISK_Li1EffLNS1L_9ScaleType4KindE0ELNS_15FloatRoundStyleE2ESK_EENS1_15EpilogueDefaultEEEEEvvEEEEvNT_6ParamsE,"",@"SHT_CUDA_INFO"
	.sectionflags	@""
	.align	4


	//----- nvinfo : EIATTR_CUDA_API_VERSION
	.align		4
        /*0000*/ 	.byte	0x04, 0x37
        /*0002*/ 	.short	(.L_21 - .L_20)
.L_20:
        /*0004*/ 	.word	0x00000082


	//----- nvinfo : EIATTR_KPARAM_INFO
	.align		4
.L_21:
        /*0008*/ 	.byte	0x04, 0x17
        /*000a*/ 	.short	(.L_23 - .L_22)
.L_22:
        /*000c*/ 	.word	0x00000000
        /*0010*/ 	.short	0x0000
        /*0012*/ 	.short	0x0070
        /*0014*/ 	.byte	0x00, 0xf0, 0x01, 0x10


	//----- nvinfo : EIATTR_SPARSE_MMA_MASK
	.align		4
.L_23:
        /*0018*/ 	.byte	0x03, 0x50
        /*001a*/ 	.short	0x0000


	//----- nvinfo : EIATTR_MAXREG_COUNT
	.align		4
        /*001c*/ 	.byte	0x03, 0x1b
        /*001e*/ 	.short	0x00a8


	//----- nvinfo : EIATTR_NUM_BARRIERS
	.align		4
        /*0020*/ 	.byte	0x02, 0x4c
        /*0022*/ 	.byte	0x01
	.zero		1


	//----- nvinfo : EIATTR_EXTERNS
	.align		4
        /*0024*/ 	.byte	0x04, 0x0f
        /*0026*/ 	.short	(.L_25 - .L_24)


	//   ....[0]....
	.align		4
.L_24:
        /*0028*/ 	.word	index@(__assertfail)


	//----- nvinfo : EIATTR_MERCURY_ISA_VERSION
	.align		4
.L_25:
        /*002c*/ 	.byte	0x03, 0x5f
        /*002e*/ 	.short	0x0101


	//----- nvinfo : EIATTR_INT_WARP_WIDE_INSTR_OFFSETS
	.align		4
        /*0030*/ 	.byte	0x04, 0x31
        /*0032*/ 	.short	(.L_27 - .L_26)


	//   ....[0]....
.L_26:
        /*0034*/ 	.word	0x000006c0


	//   ....[1]....
        /*0038*/ 	.word	0x000006e0


	//   ....[2]....
        /*003c*/ 	.word	0x00000870


	//----- nvinfo : EIATTR_COOP_GROUP_MASK_REGIDS
	.align		4
.L_27:
        /*0040*/ 	.byte	0x04, 0x29
        /*0042*/ 	.short	(.L_29 - .L_28)


	//   ....[0]....
.L_28:
        /*0044*/ 	.word	0xffffffff


	//   ....[1]....
        /*0048*/ 	.word	0xffffffff


	//   ....[2]....
        /*004c*/ 	.word	0xffffffff


	//   ....[3]....
        /*0050*/ 	.word	0xffffffff


	//   ....[4]....
        /*0054*/ 	.word	0xffffffff


	//   ....[5]....
        /*0058*/ 	.word	0xffffffff


	//----- nvinfo : EIATTR_COOP_GROUP_INSTR_OFFSETS
	.align		4
.L_29:
        /*005c*/ 	.byte	0x04, 0x28
        /*005e*/ 	.short	(.L_31 - .L_30)


	//   ....[0]....
.L_30:
        /*0060*/ 	.word	0x00000060


	//   ....[1]....
        /*0064*/ 	.word	0x00000070


	//   ....[2]....
        /*0068*/ 	.word	0x00000190


	//   ....[3]....
        /*006c*/ 	.word	0x00000530


	//   ....[4]....
        /*0070*/ 	.word	0x000009a0


	//   ....[5]....
        /*0074*/ 	.word	0x00001520


	//----- nvinfo : EIATTR_REG_RECONFIG
	.align		4
.L_31:
        /*0078*/ 	.byte	0x01, 0x54
	.zero		2


	//----- nvinfo : EIATTR_SYSCALL_OFFSETS
	.align		4
        /*007c*/ 	.byte	0x04, 0x46
        /*007e*/ 	.short	(.L_33 - .L_32)


	//   ....[0]....
.L_32:
        /*0080*/ 	.word	0x000016e0


	//----- nvinfo : EIATTR_MBARRIER_INSTR_OFFSETS
	.align		4
.L_33:
        /*0084*/ 	.byte	0x04, 0x39
        /*0086*/ 	.short	(.L_35 - .L_34)


	//   ....[0]....
.L_34:
        /*0088*/ 	.word	0x00000330
        /*008c*/ 	.word	0x000000ff
        /*0090*/ 	.word	0x00000000
        /*0094*/ 	.short	0x0100
        /*0096*/ 	.byte	0x08
	.zero		1


	//   ....[1]....
        /*0098*/ 	.word	0x00000340
        /*009c*/ 	.word	0x000000ff
        /*00a0*/ 	.word	0x00000070
        /*00a4*/ 	.short	0x0100
        /*00a6*/ 	.byte	0x08
	.zero		1


	//   ....[2]....
        /*00a8*/ 	.word	0x00000350
        /*00ac*/ 	.word	0x000000ff
        /*00b0*/ 	.word	0x00000008
        /*00b4*/ 	.short	0x0100
        /*00b6*/ 	.byte	0x08
	.zero		1


	//   ....[3]....
        /*00b8*/ 	.word	0x00000360
        /*00bc*/ 	.word	0x000000ff
        /*00c0*/ 	.word	0x00000078
        /*00c4*/ 	.short	0x0100
        /*00c6*/ 	.byte	0x08
	.zero		1


	//   ....[4]....
        /*00c8*/ 	.word	0x00000370
        /*00cc*/ 	.word	0x000000ff
        /*00d0*/ 	.word	0x00000010
        /*00d4*/ 	.short	0x0100
        /*00d6*/ 	.byte	0x08
	.zero		1


	//   ....[5]....
        /*00d8*/ 	.word	0x00000380
        /*00dc*/ 	.word	0x000000ff
        /*00e0*/ 	.word	0x00000080
        /*00e4*/ 	.short	0x0100
        /*00e6*/ 	.byte	0x08
	.zero		1


	//   ....[6]....
        /*00e8*/ 	.word	0x00000390
        /*00ec*/ 	.word	0x000000ff
        /*00f0*/ 	.word	0x00000018
        /*00f4*/ 	.short	0x0100
        /*00f6*/ 	.byte	0x08
	.zero		1


	//   ....[7]....
        /*00f8*/ 	.word	0x000003a0
        /*00fc*/ 	.word	0x000000ff
        /*0100*/ 	.word	0x00000088
        /*0104*/ 	.short	0x0100
        /*0106*/ 	.byte	0x08
	.zero		1


	//   ....[8]....
        /*0108*/ 	.word	0x000003b0
        /*010c*/ 	.word	0x000000ff
        /*0110*/ 	.word	0x00000020
        /*0114*/ 	.short	0x0100
        /*0116*/ 	.byte	0x08
	.zero		1


	//   ....[9]....
        /*0118*/ 	.word	0x000003c0
        /*011c*/ 	.word	0x000000ff
        /*0120*/ 	.word	0x00000090
        /*0124*/ 	.short	0x0100
        /*0126*/ 	.byte	0x08
	.zero		1


	//   ....[10]....
        /*0128*/ 	.word	0x000003d0
        /*012c*/ 	.word	0x000000ff
        /*0130*/ 	.word	0x00000028
        /*0134*/ 	.short	0x0100
        /*0136*/ 	.byte	0x08
	.zero		1


	//   ....[11]....
        /*0138*/ 	.word	0x000003e0
        /*013c*/ 	.word	0x000000ff
        /*0140*/ 	.word	0x00000098
        /*0144*/ 	.short	0x0100
        /*0146*/ 	.byte	0x08
	.zero		1


	//   ....[12]....
        /*0148*/ 	.word	0x000003f0
        /*014c*/ 	.word	0x000000ff
        /*0150*/ 	.word	0x00000030
        /*0154*/ 	.short	0x0100
        /*0156*/ 	.byte	0x08
	.zero		1


	//   ....[13]....
        /*0158*/ 	.word	0x00000400
        /*015c*/ 	.word	0x000000ff
        /*0160*/ 	.word	0x000000a0
        /*0164*/ 	.short	0x0100
        /*0166*/ 	.byte	0x08
	.zero		1


	//   ....[14]....
        /*0168*/ 	.word	0x00000410
        /*016c*/ 	.word	0x000000ff
        /*0170*/ 	.word	0x00000038
        /*0174*/ 	.short	0x0100
        /*0176*/ 	.byte	0x08
	.zero		1


	//   ....[15]....
        /*0178*/ 	.word	0x00000420
        /*017c*/ 	.word	0x000000ff
        /*0180*/ 	.word	0x000000a8
        /*0184*/ 	.short	0x0100
        /*0186*/ 	.byte	0x08
	.zero		1


	//   ....[16]....
        /*0188*/ 	.word	0x00000430
        /*018c*/ 	.word	0x000000ff
        /*0190*/ 	.word	0x00000040
        /*0194*/ 	.short	0x0100
        /*0196*/ 	.byte	0x08
	.zero		1


	//   ....[17]....
        /*0198*/ 	.word	0x00000440
        /*019c*/ 	.word	0x000000ff
        /*01a0*/ 	.word	0x000000b0
        /*01a4*/ 	.short	0x0100
        /*01a6*/ 	.byte	0x08
	.zero		1


	//   ....[18]....
        /*01a8*/ 	.word	0x00000450
        /*01ac*/ 	.word	0x000000ff
        /*01b0*/ 	.word	0x00000048
        /*01b4*/ 	.short	0x0100
        /*01b6*/ 	.byte	0x08
	.zero		1


	//   ....[19]....
        /*01b8*/ 	.word	0x00000460
        /*01bc*/ 	.word	0x000000ff
        /*01c0*/ 	.word	0x000000b8
        /*01c4*/ 	.short	0x0100
        /*01c6*/ 	.byte	0x08
	.zero		1


	//   ....[20]....
        /*01c8*/ 	.word	0x00000470
        /*01cc*/ 	.word	0x000000ff
        /*01d0*/ 	.word	0x00000050
        /*01d4*/ 	.short	0x0100
        /*01d6*/ 	.byte	0x08
	.zero		1


	//   ....[21]....
        /*01d8*/ 	.word	0x00000480
        /*01dc*/ 	.word	0x000000ff
        /*01e0*/ 	.word	0x000000c0
        /*01e4*/ 	.short	0x0100
        /*01e6*/ 	.byte	0x08
	.zero		1


	//   ....[22]....
        /*01e8*/ 	.word	0x00000490
        /*01ec*/ 	.word	0x000000ff
        /*01f0*/ 	.word	0x00000058
        /*01f4*/ 	.short	0x0100
        /*01f6*/ 	.byte	0x08
	.zero		1


	//   ....[23]....
        /*01f8*/ 	.word	0x000004a0
        /*01fc*/ 	.word	0x000000ff
        /*0200*/ 	.word	0x000000c8
        /*0204*/ 	.short	0x0100
        /*0206*/ 	.byte	0x08
	.zero		1


	//   ....[24]....
        /*0208*/ 	.word	0x000004b0
        /*020c*/ 	.word	0x000000ff
        /*0210*/ 	.word	0x00000060
        /*0214*/ 	.short	0x0100
        /*0216*/ 	.byte	0x08
	.zero		1


	//   ....[25]....
        /*0218*/ 	.word	0x000004c0
        /*021c*/ 	.word	0x000000ff
        /*0220*/ 	.word	0x000000d0
        /*0224*/ 	.short	0x0100
        /*0226*/ 	.byte	0x08
	.zero		1


	//   ....[26]....
        /*0228*/ 	.word	0x000004d0
        /*022c*/ 	.word	0x000000ff
        /*0230*/ 	.word	0x00000068
        /*0234*/ 	.short	0x0100
        /*0236*/ 	.byte	0x08
	.zero		1


	//   ....[27]....
        /*0238*/ 	.word	0x000004e0
        /*023c*/ 	.word	0x000000ff
        /*0240*/ 	.word	0x000000d8
        /*0244*/ 	.short	0x0100
        /*0246*/ 	.byte	0x08
	.zero		1


	//   ....[28]....
        /*0248*/ 	.word	0x000008b0
        /*024c*/ 	.word	0x000000ff
        /*0250*/ 	.word	0x000000f0
        /*0254*/ 	.short	0x0100
        /*0256*/ 	.byte	0x06
	.zero		1


	//   ....[29]....
        /*0258*/ 	.word	0x00000910
        /*025c*/ 	.word	0x000000ff
        /*0260*/ 	.word	0x000000f8
        /*0264*/ 	.short	0x0100
        /*0266*/ 	.byte	0x06
	.zero		1


	//   ....[30]....
        /*0268*/ 	.word	0x00001780
        /*026c*/ 	.word	0x00000003
        /*0270*/ 	.word	0x00000000
        /*0274*/ 	.short	0x010a
        /*0276*/ 	.byte	0x3f
	.zero		1


	//   ....[31]....
        /*0278*/ 	.word	0x000017c0
        /*027c*/ 	.word	0x00000003
        /*0280*/ 	.word	0x00000000
        /*0284*/ 	.short	0x010a
        /*0286*/ 	.byte	0x3f
	.zero		1


	//   ....[32]....
        /*0288*/ 	.word	0x00001a80
        /*028c*/ 	.word	0x000000ff
        /*0290*/ 	.word	0x00000000
        /*0294*/ 	.short	0x010a
        /*0296*/ 	.byte	0x04
	.zero		1


	//   ....[33]....
        /*0298*/ 	.word	0x00001ac0
        /*029c*/ 	.word	0x000000ff
        /*02a0*/ 	.word	0x00000000
        /*02a4*/ 	.short	0x010a
        /*02a6*/ 	.byte	0x04
	.zero		1


	//   ....[34]....
        /*02a8*/ 	.word	0x00001c70
        /*02ac*/ 	.word	0x00000006
        /*02b0*/ 	.word	0x00000000
        /*02b4*/ 	.short	0x0101
        /*02b6*/ 	.byte	0x3f
	.zero		1


	//   ....[35]....
        /*02b8*/ 	.word	0x00001e60
        /*02bc*/ 	.word	0x00000000
        /*02c0*/ 	.word	0x00000000
        /*02c4*/ 	.short	0x0101
        /*02c6*/ 	.byte	0x3f
	.zero		1


	//   ....[36]....
        /*02c8*/ 	.word	0x0000ea10
        /*02cc*/ 	.word	0x0000000d
        /*02d0*/ 	.word	0x00000070
        /*02d4*/ 	.short	0x010a
        /*02d6*/ 	.byte	0x3f
	.zero		1


	//   ....[37]....
        /*02d8*/ 	.word	0x0000ede0
        /*02dc*/ 	.word	0x00000003
        /*02e0*/ 	.word	0x000000f8
        /*02e4*/ 	.short	0x0101
        /*02e6*/ 	.byte	0x3f
	.zero		1


	//   ....[38]....
        /*02e8*/ 	.word	0x0000f560
        /*02ec*/ 	.word	0x00000007
        /*02f0*/ 	.word	0x00000000
        /*02f4*/ 	.short	0x010a
        /*02f6*/ 	.byte	0x3f
	.zero		1


	//   ....[39]....
        /*02f8*/ 	.word	0x0000f5e0
        /*02fc*/ 	.word	0x00000008
        /*0300*/ 	.word	0x00000000
        /*0304*/ 	.short	0x010a
        /*0306*/ 	.byte	0x3f
	.zero		1


	//   ....[40]....
        /*0308*/ 	.word	0x0000f670
        /*030c*/ 	.word	0x00000009
        /*0310*/ 	.word	0x00000000
        /*0314*/ 	.short	0x010a
        /*0316*/ 	.byte	0x3f
	.zero		1


	//   ....[41]....
        /*0318*/ 	.word	0x0000f700
        /*031c*/ 	.word	0x00000008
        /*0320*/ 	.word	0x00000000
        /*0324*/ 	.short	0x010a
        /*0326*/ 	.byte	0x3f
	.zero		1


	//   ....[42]....
        /*0328*/ 	.word	0x0000f790
        /*032c*/ 	.word	0x00000009
        /*0330*/ 	.word	0x00000000
        /*0334*/ 	.short	0x010a
        /*0336*/ 	.byte	0x3f
	.zero		1


	//   ....[43]....
        /*0338*/ 	.word	0x0000f820
        /*033c*/ 	.word	0x00000008
        /*0340*/ 	.word	0x00000000
        /*0344*/ 	.short	0x010a
        /*0346*/ 	.byte	0x3f
	.zero		1


	//   ....[44]....
        /*0348*/ 	.word	0x0000f8b0
        /*034c*/ 	.word	0x00000009
        /*0350*/ 	.word	0x00000000
        /*0354*/ 	.short	0x010a
        /*0356*/ 	.byte	0x3f
	.zero		1


	//   ....[45]....
        /*0358*/ 	.word	0x0000f940
        /*035c*/ 	.word	0x00000008
        /*0360*/ 	.word	0x00000000
        /*0364*/ 	.short	0x010a
        /*0366*/ 	.byte	0x3f
	.zero		1


	//   ....[46]....
        /*0368*/ 	.word	0x0000f9d0
        /*036c*/ 	.word	0x00000009
        /*0370*/ 	.word	0x00000000
        /*0374*/ 	.short	0x010a
        /*0376*/ 	.byte	0x3f
	.zero		1


	//   ....[47]....
        /*0378*/ 	.word	0x0000fa60
        /*037c*/ 	.word	0x00000008
        /*0380*/ 	.word	0x00000000
        /*0384*/ 	.short	0x010a
        /*0386*/ 	.byte	0x3f
	.zero		1


	//   ....[48]....
        /*0388*/ 	.word	0x0000faf0
        /*038c*/ 	.word	0x00000009
        /*0390*/ 	.word	0x00000000
        /*0394*/ 	.short	0x010a
        /*0396*/ 	.byte	0x3f
	.zero		1


	//   ....[49]....
        /*0398*/ 	.word	0x0000fb80
        /*039c*/ 	.word	0x00000008
        /*03a0*/ 	.word	0x00000000
        /*03a4*/ 	.short	0x010a
        /*03a6*/ 	.byte	0x3f
	.zero		1


	//   ....[50]....
        /*03a8*/ 	.word	0x0000fc10
        /*03ac*/ 	.word	0x0000000b
        /*03b0*/ 	.word	0x00000000
        /*03b4*/ 	.short	0x010a
        /*03b6*/ 	.byte	0x3f
	.zero		1


	//   ....[51]....
        /*03b8*/ 	.word	0x0000fca0
        /*03bc*/ 	.word	0x00000003
        /*03c0*/ 	.word	0x00000000
        /*03c4*/ 	.short	0x010a
        /*03c6*/ 	.byte	0x3f
	.zero		1


	//   ....[52]....
        /*03c8*/ 	.word	0x0000fd00
        /*03cc*/ 	.word	0x00000003
        /*03d0*/ 	.word	0x00000000
        /*03d4*/ 	.short	0x010a
        /*03d6*/ 	.byte	0x3f
	.zero		1


	//   ....[53]....
        /*03d8*/ 	.word	0x0000fd60
        /*03dc*/ 	.word	0x00000006
        /*03e0*/ 	.word	0x00000000
        /*03e4*/ 	.short	0x010a
        /*03e6*/ 	.byte	0x3f
	.zero		1


	//   ....[54]....
        /*03e8*/ 	.word	0x0000fe30
        /*03ec*/ 	.word	0x0000000d
        /*03f0*/ 	.word	0x00000070
        /*03f4*/ 	.short	0x010a
        /*03f6*/ 	.byte	0x3f
	.zero		1


	//   ....[55]....
        /*03f8*/ 	.word	0x0000ff00
        /*03fc*/ 	.word	0x00000007
        /*0400*/ 	.word	0x00000000
        /*0404*/ 	.short	0x010a
        /*0406*/ 	.byte	0x3f
	.zero		1


	//   ....[56]....
        /*0408*/ 	.word	0x0000ff50
        /*040c*/ 	.word	0x00000008
        /*0410*/ 	.word	0x00000000
        /*0414*/ 	.short	0x010a
        /*0416*/ 	.byte	0x3f
	.zero		1


	//   ....[57]....
        /*0418*/ 	.word	0x0000ffa0
        /*041c*/ 	.word	0x00000009
        /*0420*/ 	.word	0x00000000
        /*0424*/ 	.short	0x010a
        /*0426*/ 	.byte	0x3f
	.zero		1


	//   ....[58]....
        /*0428*/ 	.word	0x0000fff0
        /*042c*/ 	.word	0x00000008
        /*0430*/ 	.word	0x00000000
        /*0434*/ 	.short	0x010a
        /*0436*/ 	.byte	0x3f
	.zero		1


	//   ....[59]....
        /*0438*/ 	.word	0x00010040
        /*043c*/ 	.word	0x00000009
        /*0440*/ 	.word	0x00000000
        /*0444*/ 	.short	0x010a
        /*0446*/ 	.byte	0x3f
	.zero		1


	//   ....[60]....
        /*0448*/ 	.word	0x00010090
        /*044c*/ 	.word	0x00000008
        /*0450*/ 	.word	0x00000000
        /*0454*/ 	.short	0x010a
        /*0456*/ 	.byte	0x3f
	.zero		1


	//   ....[61]....
        /*0458*/ 	.word	0x000100e0
        /*045c*/ 	.word	0x00000009
        /*0460*/ 	.word	0x00000000
        /*0464*/ 	.short	0x010a
        /*0466*/ 	.byte	0x3f
	.zero		1


	//   ....[62]....
        /*0468*/ 	.word	0x00010130
        /*046c*/ 	.word	0x00000008
        /*0470*/ 	.word	0x00000000
        /*0474*/ 	.short	0x010a
        /*0476*/ 	.byte	0x3f
	.zero		1


	//   ....[63]....
        /*0478*/ 	.word	0x00010180
        /*047c*/ 	.word	0x00000009
        /*0480*/ 	.word	0x00000000
        /*0484*/ 	.short	0x010a
        /*0486*/ 	.byte	0x3f
	.zero		1


	//   ....[64]....
        /*0488*/ 	.word	0x000101d0
        /*048c*/ 	.word	0x00000008
        /*0490*/ 	.word	0x00000000
        /*0494*/ 	.short	0x010a
        /*0496*/ 	.byte	0x3f
	.zero		1


	//   ....[65]....
        /*0498*/ 	.word	0x00010220
        /*049c*/ 	.word	0x00000009
        /*04a0*/ 	.word	0x00000000
        /*04a4*/ 	.short	0x010a
        /*04a6*/ 	.byte	0x3f
	.zero		1


	//   ....[66]....
        /*04a8*/ 	.word	0x00010270
        /*04ac*/ 	.word	0x00000008
        /*04b0*/ 	.word	0x00000000
        /*04b4*/ 	.short	0x010a
        /*04b6*/ 	.byte	0x3f
	.zero		1


	//   ....[67]....
        /*04b8*/ 	.word	0x000102c0
        /*04bc*/ 	.word	0x0000000b
        /*04c0*/ 	.word	0x00000000
        /*04c4*/ 	.short	0x010a
        /*04c6*/ 	.byte	0x3f
	.zero		1


	//----- nvinfo : EIATTR_NUM_MBARRIERS
	.align		4
.L_35:
        /*04c8*/ 	.byte	0x03, 0x38
        /*04ca*/ 	.short	0x001e


	//----- nvinfo : EIATTR_EXIT_INSTR_OFFSETS
	.align		4
        /*04cc*/ 	.byte	0x04, 0x1c
        /*04ce*/ 	.short	(.L_37 - .L_36)


	//   ....[0]....
.L_36:
        /*04d0*/ 	.word	0x00000bd0


	//   ....[1]....
        /*04d4*/ 	.word	0x00001460


	//   ....[2]....
        /*04d8*/ 	.word	0x0000e080


	//   ....[3]....
        /*04dc*/ 	.word	0x0000e680


	//   ....[4]....
        /*04e0*/ 	.word	0x0000fcf0


	//----- nvinfo : EIATTR_MAX_THREADS
	.align		4
.L_37:
        /*04e4*/ 	.byte	0x04, 0x05
        /*04e6*/ 	.short	(.L_39 - .L_38)
.L_38:
        /*04e8*/ 	.word	0x00000180
        /*04ec*/ 	.word	0x00000001
        /*04f0*/ 	.word	0x00000001


	//----- nvinfo : EIATTR_CRS_STACK_SIZE
	.align		4
.L_39:
        /*04f4*/ 	.byte	0x04, 0x1e
        /*04f6*/ 	.short	(.L_41 - .L_40)
.L_40:
        /*04f8*/ 	.word	0x00000000


	//----- nvinfo : EIATTR_CBANK_PARAM_SIZE
	.align		4
.L_41:
        /*04fc*/ 	.byte	0x03, 0x19
        /*04fe*/ 	.short	0x0470


	//----- nvinfo : EIATTR_PARAM_CBANK
	.align		4
        /*0500*/ 	.byte	0x04, 0x0a
        /*0502*/ 	.short	(.L_43 - .L_42)
	.align		4
.L_42:
        /*0504*/ 	.word	index@(.nv.constant0._ZN7cutlass13device_kernelINS_4gemm6kernel13GemmUniversalIN4cute5tupleIJiiiiEEENS1_10collective13CollectiveMmaINS1_34MainloopSm90TmaGmmaWarpSpecializedILi14ENS5_IJNS4_1CILi2EEENSA_ILi1EEESC_EEENS1_35KernelTmaWarpSpecializedCooperativeEEENS5_IJNSA_ILi384EEENSA_ILi128EEENSA_ILi16EEEEEENS_10bfloat16_tENS5_IJlSC_lEEESK_SL_NS4_8TiledMMAINS4_8MMA_AtomIJNS4_4SM904GMMA28MMA_64x128x16_F32BF16BF16_SSILNSP_5MajorE0ELSR_0ELNSP_7ScaleInE1ELSS_1EEEEEENS4_6LayoutISD_NS5_IJSC_NSA_ILi0EEESW_EEEEENS5_IJNS4_10UnderscoreESZ_SZ_EEEEENS4_13SM90_TMA_LOADENS4_14ComposedLayoutINS4_7SwizzleILi1ELi4ELi3EEENS4_18smem_ptr_flag_bitsILi16EEENSV_INS5_IJNSA_ILi8EEESI_EEENS5_IJSI_SC_EEEEEEEvNS4_8identityENS4_23SM90_TMA_LOAD_MULTICASTES1C_vS1D_EENS_8epilogue10collective6detail29Sm90TmaWarpSpecializedAdapterINS1H_15DefaultEpilogueISK_SL_SL_NS1G_6thread17LinearCombinationISK_Li1EffLNS1L_9ScaleType4KindE0ELNS_15FloatRoundStyleE2ESK_EENS1_15EpilogueDefaultEEEEEvvEEEEvNT_6ParamsE)
        /*0508*/ 	.short	0x0210
        /*050a*/ 	.short	0x0470


	//----- nvinfo : EIATTR_SW_WAR
	.align		4
.L_43:
        /*050c*/ 	.byte	0x04, 0x36
        /*050e*/ 	.short	(.L_45 - .L_44)
.L_44:
        /*0510*/ 	.word	0x00000008
.L_45:


//--------------------- .nv.callgraph             --------------------------
	.section	.nv.callgraph,"",@"SHT_CUDA_CALLGRAPH"
	.align	4
	.sectionentsize	8
	.align		4
        /*0000*/ 	.word	0x00000000
	.align		4
        /*0004*/ 	.word	0xffffffff
	.align		4
        /*0008*/ 	.word	index@(_ZN7cutlass13device_kernelINS_4gemm6kernel13GemmUniversalIN4cute5tupleIJiiiiEEENS1_10collective13CollectiveMmaINS1_34MainloopSm90TmaGmmaWarpSpecializedILi14ENS5_IJNS4_1CILi2EEENSA_ILi1EEESC_EEENS1_35KernelTmaWarpSpecializedCooperativeEEENS5_IJNSA_ILi384EEENSA_ILi128EEENSA_ILi16EEEEEENS_10bfloat16_tENS5_IJlSC_lEEESK_SL_NS4_8TiledMMAINS4_8MMA_AtomIJNS4_4SM904GMMA28MMA_64x128x16_F32BF16BF16_SSILNSP_5MajorE0ELSR_0ELNSP_7ScaleInE1ELSS_1EEEEEENS4_6LayoutISD_NS5_IJSC_NSA_ILi0EEESW_EEEEENS5_IJNS4_10UnderscoreESZ_SZ_EEEEENS4_13SM90_TMA_LOADENS4_14ComposedLayoutINS4_7SwizzleILi1ELi4ELi3EEENS4_18smem_ptr_flag_bitsILi16EEENSV_INS5_IJNSA_ILi8EEESI_EEENS5_IJSI_SC_EEEEEEEvNS4_8identityENS4_23SM90_TMA_LOAD_MULTICASTES1C_vS1D_EENS_8epilogue10collective6detail29Sm90TmaWarpSpecializedAdapterINS1H_15DefaultEpilogueISK_SL_SL_NS1G_6thread17LinearCombinationISK_Li1EffLNS1L_9ScaleType4KindE0ELNS_15FloatRoundStyleE2ESK_EENS1_15EpilogueDefaultEEEEEvvEEEEvNT_6ParamsE)
	.align		4
        /*000c*/ 	.word	index@(__assertfail)
	.align		4
        /*0010*/ 	.word	0x00000000
	.align		4
        /*0014*/ 	.word	0xfffffffe
	.align		4
        /*0018*/ 	.word	0x00000000
	.align		4
        /*001c*/ 	.word	0xfffffffd
	.align		4
        /*0020*/ 	.word	0x00000000
	.align		4
        /*0024*/ 	.word	0xfffffffc


//--------------------- .nv.constant4             --------------------------
	.section	.nv.constant4,"a",@progbits
	.align	8
	.align		8
.nv.constant4:
        /*0000*/ 	.dword	__assertfail
	.align		8
        /*0008*/ 	.dword	__unnamed_1
	.align		8
        /*0010*/ 	.dword	_ZN40_INTERNAL_d4c630ff_4_k_cu_95e6911f_123234cuda3std3__45__cpo5beginE
	.align		8
        /*0018*/ 	.dword	_ZN40_INTERNAL_d4c630ff_4_k_cu_95e6911f_123234cuda3std3__45__cpo3endE
	.align		8
        /*0020*/ 	.dword	_ZN40_INTERNAL_d4c630ff_4_k_cu_95e6911f_123234cuda3std3__45__cpo6cbeginE
	.align		8
        /*0028*/ 	.dword	_ZN40_INTERNAL_d4c630ff_4_k_cu_95e6911f_123234cuda3std3__45__cpo4cendE
	.align		8
        /*0030*/ 	.dword	_ZN40_INTERNAL_d4c630ff_4_k_cu_95e6911f_123234cuda3std3__442_GLOBAL__N__d4c630ff_4_k_cu_95e6911f_123236ignoreE
	.align		8
        /*0038*/ 	.dword	_ZN40_INTERNAL_d4c630ff_4_k_cu_95e6911f_123234cuda3std3__419piecewise_constructE
	.align		8
        /*0040*/ 	.dword	_ZN40_INTERNAL_d4c630ff_4_k_cu_95e6911f_123234cuda3std3__48in_placeE
	.align		8
        /*0048*/ 	.dword	_ZN40_INTERNAL_d4c630ff_4_k_cu_95e6911f_123234cuda3std6ranges3__45__cpo4swapE
	.align		8
        /*0050*/ 	.dword	_ZN40_INTERNAL_d4c630ff_4_k_cu_95e6911f_123234cuda3std6ranges3__45__cpo9iter_moveE
	.align		8
        /*0058*/ 	.dword	_ZN40_INTERNAL_d4c630ff_4_k_cu_95e6911f_123234cute7productE
	.align		8
        /*0060*/ 	.dword	_ZN40_INTERNAL_d4c630ff_4_k_cu_95e6911f_123234cute1_E
	.align		8
        /*0068*/ 	.dword	$str$22
	.align		8
        /*0070*/ 	.dword	$str$23


//--------------------- .text._ZN7cutlass13device_kernelINS_4gemm6kernel13GemmUniversalIN4cute5tupleIJiiiiEEENS1_10collective13CollectiveMmaINS1_34MainloopSm90TmaGmmaWarpSpecializedILi14ENS5_IJNS4_1CILi2EEENSA_ILi1EEESC_EEENS1_35KernelTmaWarpSpecializedCooperativeEEENS5_IJNSA_ILi384EEENSA_ILi128EEENSA_ILi16EEEEEENS_10bfloat16_tENS5_IJlSC_lEEESK_SL_NS4_8TiledMMAINS4_8MMA_AtomIJNS4_4SM904GMMA28MMA_64x128x16_F32BF16BF16_SSILNSP_5MajorE0ELSR_0ELNSP_7ScaleInE1ELSS_1EEEEEENS4_6LayoutISD_NS5_IJSC_NSA_ILi0EEESW_EEEEENS5_IJNS4_10UnderscoreESZ_SZ_EEEEENS4_13SM90_TMA_LOADENS4_14ComposedLayoutINS4_7SwizzleILi1ELi4ELi3EEENS4_18smem_ptr_flag_bitsILi16EEENSV_INS5_IJNSA_ILi8EEESI_EEENS5_IJSI_SC_EEEEEEEvNS4_8identityENS4_23SM90_TMA_LOAD_MULTICASTES1C_vS1D_EENS_8epilogue10collective6detail29Sm90TmaWarpSpecializedAdapterINS1H_15DefaultEpilogueISK_SL_SL_NS1G_6thread17LinearCombinationISK_Li1EffLNS1L_9ScaleType4KindE0ELNS_15FloatRoundStyleE2ESK_EENS1_15EpilogueDefaultEEEEEvvEEEEvNT_6ParamsE --------------------------
	.section	.text._ZN7cutlass13device_kernelINS_4gemm6kernel13GemmUniversalIN4cute5tupleIJiiiiEEENS1_10collective13CollectiveMmaINS1_34MainloopSm90TmaGmmaWarpSpecializedILi14ENS5_IJNS4_1CILi2EEENSA_ILi1EEESC_EEENS1_35KernelTmaWarpSpecializedCooperativeEEENS5_IJNSA_ILi384EEENSA_ILi128EEENSA_ILi16EEEEEENS_10bfloat16_tENS5_IJlSC_lEEESK_SL_NS4_8TiledMMAINS4_8MMA_AtomIJNS4_4SM904GMMA28MMA_64x128x16_F32BF16BF16_SSILNSP_5MajorE0ELSR_0ELNSP_7ScaleInE1ELSS_1EEEEEENS4_6LayoutISD_NS5_IJSC_NSA_ILi0EEESW_EEEEENS5_IJNS4_10UnderscoreESZ_SZ_EEEEENS4_13SM90_TMA_LOADENS4_14ComposedLayoutINS4_7SwizzleILi1ELi4ELi3EEENS4_18smem_ptr_flag_bitsILi16EEENSV_INS5_IJNSA_ILi8EEESI_EEENS5_IJSI_SC_EEEEEEEvNS4_8identityENS4_23SM90_TMA_LOAD_MULTICASTES1C_vS1D_EENS_8epilogue10collective6detail29Sm90TmaWarpSpecializedAdapterINS1H_15DefaultEpilogueISK_SL_SL_NS1G_6thread17LinearCombinationISK_Li1EffLNS1L_9ScaleType4KindE0ELNS_15FloatRoundStyleE2ESK_EENS1_15EpilogueDefaultEEEEEvvEEEEvNT_6ParamsE,"ax",@progbits
	.align	128
.text._ZN7cutlass13device_kernelINS_4gemm6kernel13GemmUniversalIN4cute5tupleIJiiiiEEENS1_10collective13CollectiveMmaINS1_34MainloopSm90TmaGmmaWarpSpecializedILi14ENS5_IJNS4_1CILi2EEENSA_ILi1EEESC_EEENS1_35KernelTmaWarpSpecializedCooperativeEEENS5_IJNSA_ILi384EEENSA_ILi128EEENSA_ILi16EEEEEENS_10bfloat16_tENS5_IJlSC_lEEESK_SL_NS4_8TiledMMAINS4_8MMA_AtomIJNS4_4SM904GMMA28MMA_64x128x16_F32BF16BF16_SSILNSP_5MajorE0ELSR_0ELNSP_7ScaleInE1ELSS_1EEEEEENS4_6LayoutISD_NS5_IJSC_NSA_ILi0EEESW_EEEEENS5_IJNS4_10UnderscoreESZ_SZ_EEEEENS4_13SM90_TMA_LOADENS4_14ComposedLayoutINS4_7SwizzleILi1ELi4ELi3EEENS4_18smem_ptr_flag_bitsILi16EEENSV_INS5_IJNSA_ILi8EEESI_EEENS5_IJSI_SC_EEEEEEEvNS4_8identityENS4_23SM90_TMA_LOAD_MULTICASTES1C_vS1D_EENS_8epilogue10collective6detail29Sm90TmaWarpSpecializedAdapterINS1H_15DefaultEpilogueISK_SL_SL_NS1G_6thread17LinearCombinationISK_Li1EffLNS1L_9ScaleType4KindE0ELNS_15FloatRoundStyleE2ESK_EENS1_15EpilogueDefaultEEEEEvvEEEEvNT_6ParamsE:
        .type           _ZN7cutlass13device_kernelINS_4gemm6kernel13GemmUniversalIN4cute5tupleIJiiiiEEENS1_10collective13CollectiveMmaINS1_34MainloopSm90TmaGmmaWarpSpecializedILi14ENS5_IJNS4_1CILi2EEENSA_ILi1EEESC_EEENS1_35KernelTmaWarpSpecializedCooperativeEEENS5_IJNSA_ILi384EEENSA_ILi128EEENSA_ILi16EEEEEENS_10bfloat16_tENS5_IJlSC_lEEESK_SL_NS4_8TiledMMAINS4_8MMA_AtomIJNS4_4SM904GMMA28MMA_64x128x16_F32BF16BF16_SSILNSP_5MajorE0ELSR_0ELNSP_7ScaleInE1ELSS_1EEEEEENS4_6LayoutISD_NS5_IJSC_NSA_ILi0EEESW_EEEEENS5_IJNS4_10UnderscoreESZ_SZ_EEEEENS4_13SM90_TMA_LOADENS4_14ComposedLayoutINS4_7SwizzleILi1ELi4ELi3EEENS4_18smem_ptr_flag_bitsILi16EEENSV_INS5_IJNSA_ILi8EEESI_EEENS5_IJSI_SC_EEEEEEEvNS4_8identityENS4_23SM90_TMA_LOAD_MULTICASTES1C_vS1D_EENS_8epilogue10collective6detail29Sm90TmaWarpSpecializedAdapterINS1H_15DefaultEpilogueISK_SL_SL_NS1G_6thread17LinearCombinationISK_Li1EffLNS1L_9ScaleType4KindE0ELNS_15FloatRoundStyleE2ESK_EENS1_15EpilogueDefaultEEEEEvvEEEEvNT_6ParamsE,@function
        .size           _ZN7cutlass13device_kernelINS_4gemm6kernel13GemmUniversalIN4cute5tupleIJiiiiEEENS1_10collective13CollectiveMmaINS1_34MainloopSm90TmaGmmaWarpSpecializedILi14ENS5_IJNS4_1CILi2EEENSA_ILi1EEESC_EEENS1_35KernelTmaWarpSpecializedCooperativeEEENS5_IJNSA_ILi384EEENSA_ILi128EEENSA_ILi16EEEEEENS_10bfloat16_tENS5_IJlSC_lEEESK_SL_NS4_8TiledMMAINS4_8MMA_AtomIJNS4_4SM904GMMA28MMA_64x128x16_F32BF16BF16_SSILNSP_5MajorE0ELSR_0ELNSP_7ScaleInE1ELSS_1EEEEEENS4_6LayoutISD_NS5_IJSC_NSA_ILi0EEESW_EEEEENS5_IJNS4_10UnderscoreESZ_SZ_EEEEENS4_13SM90_TMA_LOADENS4_14ComposedLayoutINS4_7SwizzleILi1ELi4ELi3EEENS4_18smem_ptr_flag_bitsILi16EEENSV_INS5_IJNSA_ILi8EEESI_EEENS5_IJSI_SC_EEEEEEEvNS4_8identityENS4_23SM90_TMA_LOAD_MULTICASTES1C_vS1D_EENS_8epilogue10collective6detail29Sm90TmaWarpSpecializedAdapterINS1H_15DefaultEpilogueISK_SL_SL_NS1G_6thread17LinearCombinationISK_Li1EffLNS1L_9ScaleType4KindE0ELNS_15FloatRoundStyleE2ESK_EENS1_15EpilogueDefaultEEEEEvvEEEEvNT_6ParamsE,(.L_x_232 - _ZN7cutlass13device_kernelINS_4gemm6kernel13GemmUniversalIN4cute5tupleIJiiiiEEENS1_10collective13CollectiveMmaINS1_34MainloopSm90TmaGmmaWarpSpecializedILi14ENS5_IJNS4_1CILi2EEENSA_ILi1EEESC_EEENS1_35KernelTmaWarpSpecializedCooperativeEEENS5_IJNSA_ILi384EEENSA_ILi128EEENSA_ILi16EEEEEENS_10bfloat16_tENS5_IJlSC_lEEESK_SL_NS4_8TiledMMAINS4_8MMA_AtomIJNS4_4SM904GMMA28MMA_64x128x16_F32BF16BF16_SSILNSP_5MajorE0ELSR_0ELNSP_7ScaleInE1ELSS_1EEEEEENS4_6LayoutISD_NS5_IJSC_NSA_ILi0EEESW_EEEEENS5_IJNS4_10UnderscoreESZ_SZ_EEEEENS4_13SM90_TMA_LOADENS4_14ComposedLayoutINS4_7SwizzleILi1ELi4ELi3EEENS4_18smem_ptr_flag_bitsILi16EEENSV_INS5_IJNSA_ILi8EEESI_EEENS5_IJSI_SC_EEEEEEEvNS4_8identityENS4_23SM90_TMA_LOAD_MULTICASTES1C_vS1D_EENS_8epilogue10collective6detail29Sm90TmaWarpSpecializedAdapterINS1H_15DefaultEpilogueISK_SL_SL_NS1G_6thread17LinearCombinationISK_Li1EffLNS1L_9ScaleType4KindE0ELNS_15FloatRoundStyleE2ESK_EENS1_15EpilogueDefaultEEEEEvvEEEEvNT_6ParamsE)
        .other          _ZN7cutlass13device_kernelINS_4gemm6kernel13GemmUniversalIN4cute5tupleIJiiiiEEENS1_10collective13CollectiveMmaINS1_34MainloopSm90TmaGmmaWarpSpecializedILi14ENS5_IJNS4_1CILi2EEENSA_ILi1EEESC_EEENS1_35KernelTmaWarpSpecializedCooperativeEEENS5_IJNSA_ILi384EEENSA_ILi128EEENSA_ILi16EEEEEENS_10bfloat16_tENS5_IJlSC_lEEESK_SL_NS4_8TiledMMAINS4_8MMA_AtomIJNS4_4SM904GMMA28MMA_64x128x16_F32BF16BF16_SSILNSP_5MajorE0ELSR_0ELNSP_7ScaleInE1ELSS_1EEEEEENS4_6LayoutISD_NS5_IJSC_NSA_ILi0EEESW_EEEEENS5_IJNS4_10UnderscoreESZ_SZ_EEEEENS4_13SM90_TMA_LOADENS4_14ComposedLayoutINS4_7SwizzleILi1ELi4ELi3EEENS4_18smem_ptr_flag_bitsILi16EEENSV_INS5_IJNSA_ILi8EEESI_EEENS5_IJSI_SC_EEEEEEEvNS4_8identityENS4_23SM90_TMA_LOAD_MULTICASTES1C_vS1D_EENS_8epilogue10collective6detail29Sm90TmaWarpSpecializedAdapterINS1H_15DefaultEpilogueISK_SL_SL_NS1G_6thread17LinearCombinationISK_Li1EffLNS1L_9ScaleType4KindE0ELNS_15FloatRoundStyleE2ESK_EENS1_15EpilogueDefaultEEEEEvvEEEEvNT_6ParamsE,@"STO_CUDA_ENTRY STV_DEFAULT"
_ZN7cutlass13device_kernelINS_4gemm6kernel13GemmUniversalIN4cute5tupleIJiiiiEEENS1_10collective13CollectiveMmaINS1_34MainloopSm90TmaGmmaWarpSpecializedILi14ENS5_IJNS4_1CILi2EEENSA_ILi1EEESC_EEENS1_35KernelTmaWarpSpecializedCooperativeEEENS5_IJNSA_ILi384EEENSA_ILi128EEENSA_ILi16EEEEEENS_10bfloat16_tENS5_IJlSC_lEEESK_SL_NS4_8TiledMMAINS4_8MMA_AtomIJNS4_4SM904GMMA28MMA_64x128x16_F32BF16BF16_SSILNSP_5MajorE0ELSR_0ELNSP_7ScaleInE1ELSS_1EEEEEENS4_6LayoutISD_NS5_IJSC_NSA_ILi0EEESW_EEEEENS5_IJNS4_10UnderscoreESZ_SZ_EEEEENS4_13SM90_TMA_LOADENS4_14ComposedLayoutINS4_7SwizzleILi1ELi4ELi3EEENS4_18smem_ptr_flag_bitsILi16EEENSV_INS5_IJNSA_ILi8EEESI_EEENS5_IJSI_SC_EEEEEEEvNS4_8identityENS4_23SM90_TMA_LOAD_MULTICASTES1C_vS1D_EENS_8epilogue10collective6detail29Sm90TmaWarpSpecializedAdapterINS1H_15DefaultEpilogueISK_SL_SL_NS1G_6thread17LinearCombinationISK_Li1EffLNS1L_9ScaleType4KindE0ELNS_15FloatRoundStyleE2ESK_EENS1_15EpilogueDefaultEEEEEvvEEEEvNT_6ParamsE:
[----:B------:R-:W0:Y:S01]  /*0000*/  LDC R1, c[0x0][0x28] ;  /* 0x00000a00ff017b82 */ /* 0x000e220000000800 */
[----:B------:R-:W1:Y:S01]  /*0010*/  S2R R2, SR_TID.X ;  /* 0x0000000000027919 */ /* 0x000e620000002100 */
[----:B------:R-:W-:Y:S01]  /*0020*/  ELECT P0, URZ, PT ;  /* 0x00000000003f782f */ /* 0x000fe20003800000 */
[----:B------:R-:W-:Y:S01]  /*0030*/  BSSY B0, `(.L_x_0) ;  /* 0x0000015000007945 */ /* 0x000fe20003800000 */
[--C-:B-1----:R-:W-:Y:S02]  /*0040*/  SHF.R.U32.HI R0, RZ, 0x5, R2.reuse ;  /* 0x00000005ff007819 */ /* 0x102fe40000011602 */
[----:B------:R-:W-:-:S03]  /*0050*/  SHF.R.U32.HI R3, RZ, 0x7, R2 ;  /* 0x00000007ff037819 */ /* 0x000fc60000011602 */
[----:B------:R-:W1:Y:S04]  /*0060*/  SHFL.IDX PT, R4, R0, RZ, 0x1f ;  /* 0x00001fff00047589 */ /* 0x000e6800000e0000 */
[----:B------:R-:W2:Y:S01]  /*0070*/  SHFL.IDX PT, R3, R3, RZ, 0x1f ;  /* 0x00001fff03037589 */ /* 0x000ea200000e0000 */
[----:B-1----:R-:W-:Y:S02]  /*0080*/  R2UR UR9, R4 ;  /* 0x00000000040972ca */ /* 0x002fe400000e0000 */
[----:B--2---:R-:W-:-:S11]  /*0090*/  R2UR UR5, R3 ;  /* 0x00000000030572ca */ /* 0x004fd600000e0000 */
[----:B------:R-:W-:Y:S02]  /*00a0*/  USHF.R.S32.HI UR4, URZ, 0x1f, UR9 ;  /* 0x0000001f3f047899 */ /* 0x000fe40008011409 */
[----:B------:R-:W-:Y:S02]  /*00b0*/  ISETP.NE.OR P0, PT, RZ, UR9, !P0 ;  /* 0x00000009ff007c0c */ /* 0x000fe4000c705670 */
[----:B------:R-:W-:-:S04]  /*00c0*/  ULEA.HI UR4, UR4, UR9, URZ, 0x2 ;  /* 0x0000000904047291 */ /* 0x000fc8000f8f103f */
[----:B------:R-:W-:-:S04]  /*00d0*/  ULOP3.LUT UR4, UR4, 0xfffffffc, URZ, 0xc0, !UPT ;  /* 0xfffffffc04047892 */ /* 0x000fc8000f8ec03f */
[----:B------:R-:W-:-:S03]  /*00e0*/  UIADD3 UR9, UR9, -UR4, URZ ;  /* 0x8000000409097290 */ /* 0x000fc6000fffe03f */
[----:B0-----:R-:W-:Y:S09]  /*00f0*/  @P0 BRA `(.L_x_1) ;  /* 0x0000000000200947 */ /* 0x001ff20003800000 */
[----:B------:R-:W-:Y:S02]  /*0100*/  ULDC.64 UR6, c[0x0][0x198] ;  /* 0x0000660000067ab9 */ /* 0x000fe40000000a00 */
[----:B------:R-:W-:Y:S02]  /*0110*/  UIADD3 UR10, UP0, UR6, 0xf0, URZ ;  /* 0x000000f0060a7890 */ /* 0x000fe4000ff1e03f */
[----:B------:R-:W-:Y:S02]  /*0120*/  UIADD3 UR6, UP1, UR6, 0x1f0, URZ ;  /* 0x000001f006067890 */ /* 0x000fe4000ff3e03f */
[----:B------:R-:W-:Y:S02]  /*0130*/  UIADD3.X UR11, URZ, UR7, URZ, UP0, !UPT ;  /* 0x000000073f0b7290 */ /* 0x000fe400087fe43f */
[----:B------:R-:W-:-:S07]  /*0140*/  UIADD3.X UR7, URZ, UR7, URZ, UP1, !UPT ;  /* 0x000000073f077290 */ /* 0x000fce0008ffe43f */
[----:B------:R0:W-:Y:S02]  /*0150*/  UTMACCTL.PF [UR10] ;  /* 0x000000000a0079b9 */ /* 0x0001e40008040000 */
[----:B------:R0:W-:Y:S02]  /*0160*/  UTMACCTL.PF [UR6] ;  /* 0x00000000060079b9 */ /* 0x0001e40008040000 */
[----:B0-----:R-:W-:Y:S01]  /*0170*/  NOP ;  /* 0x0000000000007918 */ /* 0x001fe20000000000 */
.L_x_1:
[----:B------:R-:W-:Y:S05]  /*0180*/  BSYNC B0 ;  /* 0x0000000000007941 */ /* 0x000fea0003800000 */
.L_x_0:
[----:B------:R-:W0:Y:S01]  /*0190*/  SHFL.IDX PT, R3, R0, RZ, 0x1f ;  /* 0x00001fff00037589 */ /* 0x000e2200000e0000 */
[----:B------:R-:W-:Y:S01]  /*01a0*/  UISETP.NE.AND UP0, UPT, UR9, 0x3, UPT ;  /* 0x000000030900788c */ /* 0x000fe2000bf05270 */
[----:B------:R-:W-:Y:S01]  /*01b0*/  ISETP.NE.AND P1, PT, RZ, UR5, PT ;  /* 0x00000005ff007c0c */ /* 0x000fe2000bf25270 */
[----:B------:R-:W-:Y:S02]  /*01c0*/  UIADD3 UR16, UR5, -0x1, URZ ;  /* 0xffffffff05107890 */ /* 0x000fe4000fffe03f */
[----:B------:R-:W-:Y:S02]  /*01d0*/  UISETP.EQ.OR UP0, UPT, UR9, URZ, !UP0 ;  /* 0x0000003f0900728c */ /* 0x000fe4000c702670 */
[----:B------:R-:W-:Y:S02]  /*01e0*/  UISETP.GE.U32.AND UP1, UPT, UR16, 0x2, UPT ;  /* 0x000000021000788c */ /* 0x000fe4000bf26070 */
[----:B------:R-:W-:-:S04]  /*01f0*/  UISETP.EQ.AND UP0, UPT, UR5, URZ, UP0 ;  /* 0x0000003f0500728c */ /* 0x000fc80008702270 */
[----:B------:R-:W-:-:S04]  /*0200*/  USEL UR40, URZ, 0x1, !UP0 ;  /* 0x000000013f287887 */ /* 0x000fc8000c000000 */
[----:B------:R-:W-:Y:S01]  /*0210*/  USEL UR40, UR40, 0x2, UP1 ;  /* 0x0000000228287887 */ /* 0x000fe20008800000 */
[----:B0-----:R-:W-:-:S13]  /*0220*/  ISETP.NE.AND P0, PT, R3, RZ, PT ;  /* 0x000000ff0300720c */ /* 0x001fda0003f05270 */
[----:B------:R-:W-:Y:S05]  /*0230*/  @P0 BRA `(.L_x_2) ;  /* 0x0000000000b40947 */ /* 0x000fea0003800000 */
[----:B------:R-:W-:Y:S01]  /*0240*/  ELECT P0, URZ, PT ;  /* 0x00000000003f782f */ /* 0x000fe20003800000 */
[----:B------:R-:W-:-:S12]  /*0250*/  BSSY B0, `(.L_x_2) ;  /* 0x000002b000007945 */ /* 0x000fd80003800000 */
[----:B------:R-:W-:Y:S05]  /*0260*/  @!P0 BRA `(.L_x_3) ;  /* 0x0000000000a48947 */ /* 0x000fea0003800000 */
[----:B------:R-:W0:Y:S01]  /*0270*/  S2UR UR8, SR_CgaCtaId ;  /* 0x00000000000879c3 */ /* 0x000e220000008800 */
[----:B------:R-:W-:Y:S01]  /*0280*/  UMOV UR4, 0x400 ;  /* 0x0000040000047882 */ /* 0x000fe20000000000 */
[----:B------:R-:W-:Y:S01]  /*0290*/  UMOV UR5, 0x1 ;  /* 0x0000000100057882 */ /* 0x000fe20000000000 */
[----:B------:R-:W-:Y:S02]  /*02a0*/  UMOV UR6, 0x4 ;  /* 0x0000000400067882 */ /* 0x000fe40000000000 */
[----:B------:R-:W-:-:S04]  /*02b0*/  UIADD3 UR6, -UR6, 0x100000, URZ ;  /* 0x0010000006067890 */ /* 0x000fc8000fffe13f */
[----:B------:R-:W-:Y:S02]  /*02c0*/  USHF.L.U32 UR7, UR6, 0xb, URZ ;  /* 0x0000000b06077899 */ /* 0x000fe4000800063f */
[----:B------:R-:W-:Y:S02]  /*02d0*/  USHF.L.U32 UR6, UR6, 0x1, URZ ;  /* 0x0000000106067899 */ /* 0x000fe4000800063f */
[----:B0-----:R-:W-:Y:S02]  /*02e0*/  ULEA UR8, UR8, UR4, 0x18 ;  /* 0x0000000408087291 */ /* 0x001fe4000f8ec03f */
[----:B------:R-:W-:-:S04]  /*02f0*/  UIADD3 UR4, -UR5, 0x100000, URZ ;  /* 0x0010000005047890 */ /* 0x000fc8000fffe13f */
[----:B------:R-:W-:Y:S02]  /*0300*/  USHF.L.U32 UR5, UR4, 0xb, URZ ;  /* 0x0000000b04057899 */ /* 0x000fe4000800063f */
[----:B------:R-:W-:Y:S01]  /*0310*/  USHF.L.U32 UR4, UR4, 0x1, URZ ;  /* 0x0000000104047899 */ /* 0x000fe2000800063f */
[----:B------:R-:W0:Y:S11]  /*0320*/  FENCE.VIEW.ASYNC.S ;  /* 0x00000000000073c6 */ /* 0x000e360000000000 */
[----:B0-----:R0:W1:Y:S01]  /*0330*/  SYNCS.EXCH.64 URZ, [UR8], UR4 ;  /* 0x00000004083f75b2 */ /* 0x0010620008000100 */
[----:B------:R0:W2:Y:S01]  /*0340*/  SYNCS.EXCH.64 URZ, [UR8+0x70], UR6 ;  /* 0x00007006083f75b2 */ /* 0x0000a20008000100 */
[----:B------:R0:W3:Y:S01]  /*0350*/  SYNCS.EXCH.64 URZ, [UR8+0x8], UR4 ;  /* 0x00000804083f75b2 */ /* 0x0000e20008000100 */
[----:B------:R0:W4:Y:S01]  /*0360*/  SYNCS.EXCH.64 URZ, [UR8+0x78], UR6 ;  /* 0x00007806083f75b2 */ /* 0x0001220008000100 */
[----:B------:R0:W0:Y:S01]  /*0370*/  SYNCS.EXCH.64 URZ, [UR8+0x10], UR4 ;  /* 0x00001004083f75b2 */ /* 0x0000220008000100 */
        /* <DEDUP_REMOVED lines=23> */
[----:B-1234-:R-:W-:Y:S01]  /*04f0*/  NOP ;  /* 0x0000000000007918 */ /* 0x01efe20000000000 */
.L_x_3:
[----:B0-----:R-:W-:Y:S05]  /*0500*/  BSYNC B0 ;  /* 0x0000000000007941 */ /* 0x001fea0003800000 */
.L_x_2:
[----:B------:R-:W0:Y:S01]  /*0510*/  S2UR UR13, SR_CTAID.X ;  /* 0x00000000000d79c3 */ /* 0x000e220000002500 */
[----:B------:R-:W-:Y:S01]  /*0520*/  SHF.R.S32.HI R5, RZ, 0x1f, R2 ;  /* 0x0000001fff057819 */ /* 0x000fe20000011402 */
[----:B------:R-:W1:Y:S01]  /*0530*/  SHFL.IDX PT, R6, R0, RZ, 0x1f ;  /* 0x00001fff00067589 */ /* 0x000e6200000e0000 */
[----:B------:R-:W-:Y:S01]  /*0540*/  ULDC UR4, c[0x0][0x150] ;  /* 0x0000540000047ab9 */ /* 0x000fe20000000800 */
[----:B------:R-:W-:Y:S02]  /*0550*/  ELECT P0, URZ, PT ;  /* 0x00000000003f782f */ /* 0x000fe40003800000 */
[----:B------:R-:W-:Y:S01]  /*0560*/  LEA.HI R5, R5, R2, RZ, 0x7 ;  /* 0x0000000205057211 */ /* 0x000fe200078f38ff */
[----:B------:R-:W-:Y:S01]  /*0570*/  ULDC UR5, c[0x0][0x154] ;  /* 0x0000550000057ab9 */ /* 0x000fe20000000800 */
[----:B------:R-:W-:Y:S01]  /*0580*/  ULDC UR8, c[0x0][0x144] ;  /* 0x0000510000087ab9 */ /* 0x000fe20000000800 */
[----:B------:R-:W2:Y:S01]  /*0590*/  S2UR UR10, SR_CTAID.Y ;  /* 0x00000000000a79c3 */ /* 0x000ea20000002600 */
[----:B------:R-:W-:Y:S01]  /*05a0*/  LOP3.LUT R5, R5, 0xffffff80, RZ, 0xc0, !PT ;  /* 0xffffff8005057812 */ /* 0x000fe200078ec0ff */
[----:B------:R-:W-:Y:S01]  /*05b0*/  NOP ;  /* 0x0000000000007918 */ /* 0x000fe20000000000 */
[----:B------:R-:W-:Y:S01]  /*05c0*/  NOP ;  /* 0x0000000000007918 */ /* 0x000fe20000000000 */
[----:B------:R-:W-:Y:S01]  /*05d0*/  ULDC UR11, c[0x0][0x148] ;  /* 0x00005200000b7ab9 */ /* 0x000fe20000000800 */
[----:B------:R-:W-:-:S02]  /*05e0*/  IMAD.MOV.U32 R18, RZ, RZ, 0x1 ;  /* 0x00000001ff127424 */ /* 0x000fc400078e00ff */
[----:B------:R-:W-:-:S05]  /*05f0*/  IMAD.IADD R5, R2, 0x1, -R5 ;  /* 0x0000000102057824 */ /* 0x000fca00078e0a05 */
[----:B------:R-:W-:Y:S02]  /*0600*/  SHF.R.S32.HI R4, RZ, 0x1f, R5 ;  /* 0x0000001fff047819 */ /* 0x000fe40000011405 */
[----:B0-----:R-:W-:Y:S02]  /*0610*/  I2FP.F32.U32 R7, UR13 ;  /* 0x0000000d00077c45 */ /* 0x001fe40008201000 */
[----:B------:R-:W-:Y:S02]  /*0620*/  LEA.HI R4, R4, R5, RZ, 0x3 ;  /* 0x0000000504047211 */ /* 0x000fe400078f18ff */
[----:B-1----:R-:W-:Y:S01]  /*0630*/  ISETP.NE.OR P0, PT, R6, RZ, !P0 ;  /* 0x000000ff0600720c */ /* 0x002fe20004705670 */
[----:B------:R-:W-:Y:S01]  /*0640*/  FMUL R8, R7, UR4 ;  /* 0x0000000407087c20 */ /* 0x000fe20008400000 */
[--C-:B------:R-:W-:Y:S02]  /*0650*/  SHF.R.S32.HI R0, RZ, 0x3, R4.reuse ;  /* 0x00000003ff007819 */ /* 0x100fe40000011404 */
[----:B------:R-:W-:-:S02]  /*0660*/  SHF.R.S32.HI R7, RZ, 0x1f, R4 ;  /* 0x0000001fff077819 */ /* 0x000fc40000011404 */
[----:B------:R-:W-:Y:S01]  /*0670*/  SHF.R.S32.HI R4, RZ, 0x1f, R3 ;  /* 0x0000001fff047819 */ /* 0x000fe20000011403 */
[----:B------:R-:W0:Y:S01]  /*0680*/  F2I.U32.TRUNC.NTZ R8, R8 ;  /* 0x0000000800087305 */ /* 0x000e22000020f000 */
[----:B------:R-:W-:Y:S02]  /*0690*/  LEA.HI R7, R7, R0, RZ, 0x2 ;  /* 0x0000000007077211 */ /* 0x000fe400078f10ff */
[----:B------:R-:W-:Y:S02]  /*06a0*/  LEA.HI R4, R4, R3, RZ, 0x2 ;  /* 0x0000000304047211 */ /* 0x000fe400078f10ff */
[----:B------:R-:W-:Y:S01]  /*06b0*/  LOP3.LUT R7, R7, 0xfffffffc, RZ, 0xc0, !PT ;  /* 0xfffffffc07077812 */ /* 0x000fe200078ec0ff */
[----:B------:R-:W-:Y:S01]  /*06c0*/  VOTEU.ALL UP0, P0 ;  /* 0x00000000003f7886 */ /* 0x000fe20000000000 */
[----:B------:R-:W-:Y:S01]  /*06d0*/  LOP3.LUT R4, R4, 0x3ffffffc, RZ, 0xc0, !PT ;  /* 0x3ffffffc04047812 */ /* 0x000fe200078ec0ff */
[----:B------:R-:W-:Y:S02]  /*06e0*/  VOTEU.ALL UP1, P0 ;  /* 0x00000000003f7886 */ /* 0x000fe40000020000 */
[----:B------:R-:W-:Y:S01]  /*06f0*/  IMAD.IADD R7, R0, 0x1, -R7 ;  /* 0x0000000100077824 */ /* 0x000fe200078e0a07 */
[----:B--2---:R-:W-:Y:S01]  /*0700*/  I2FP.F32.U32 R0, UR10 ;  /* 0x0000000a00007c45 */ /* 0x004fe20008201000 */
[----:B------:R-:W-:Y:S01]  /*0710*/  IMAD.IADD R4, R3, 0x1, -R4 ;  /* 0x0000000103047824 */ /* 0x000fe200078e0a04 */
[----:B------:R-:W1:Y:S01]  /*0720*/  @!UP0 S2UR UR7, SR_CgaCtaId ;  /* 0x00000000000789c3 */ /* 0x000e620000008800 */
[----:B------:R-:W-:Y:S01]  /*0730*/  @!UP0 UMOV UR6, 0x400 ;  /* 0x0000040000068882 */ /* 0x000fe20000000000 */
[----:B0-----:R-:W-:Y:S01]  /*0740*/  R2UR UR4, R8 ;  /* 0x00000000080472ca */ /* 0x001fe200000e0000 */
[----:B------:R-:W-:-:S02]  /*0750*/  IMAD R4, R4, 0x4, R7 ;  /* 0x0000000404047824 */ /* 0x000fc400078e0207 */
[----:B------:R-:W-:Y:S02]  /*0760*/  FMUL R6, R0, UR5 ;  /* 0x0000000500067c20 */ /* 0x000fe40008400000 */
[C---:B------:R-:W-:Y:S01]  /*0770*/  IMAD.SHL.U32 R19, R4.reuse, 0x4, RZ ;  /* 0x0000000404137824 */ /* 0x040fe200078e00ff */
[----:B------:R-:W-:-:S03]  /*0780*/  LEA.HI R0, R4, R4, RZ, 0x1 ;  /* 0x0000000404007211 */ /* 0x000fc600078f08ff */
[----:B------:R-:W0:Y:S01]  /*0790*/  F2I.U32.TRUNC.NTZ R6, R6 ;  /* 0x0000000600067305 */ /* 0x000e22000020f000 */
[----:B------:R-:W-:Y:S02]  /*07a0*/  LOP3.LUT R3, R0, 0xfffffffe, RZ, 0xc0, !PT ;  /* 0xfffffffe00037812 */ /* 0x000fe400078ec0ff */
[C---:B------:R-:W-:Y:S01]  /*07b0*/  LOP3.LUT R19, R4.reuse, 0xc, R19, 0x78, !PT ;  /* 0x0000000c04137812 */ /* 0x040fe200078e7813 */
[----:B------:R-:W-:Y:S02]  /*07c0*/  UIADD3 UR4, -UR4, URZ, URZ ;  /* 0x0000003f04047290 */ /* 0x000fe4000fffe13f */
[----:B------:R-:W-:Y:S02]  /*07d0*/  IMAD.IADD R3, R4, 0x1, -R3 ;  /* 0x0000000104037824 */ /* 0x000fe400078e0a03 */
[----:B------:R-:W-:-:S03]  /*07e0*/  UIMAD UR8, UR8, UR4, UR13 ;  /* 0x00000004080872a4 */ /* 0x000fc6000f8e020d */
[----:B------:R-:W-:Y:S02]  /*07f0*/  UMOV UR4, 0x20 ;  /* 0x0000002000047882 */ /* 0x000fe40000000000 */
[----:B------:R-:W-:-:S04]  /*0800*/  @!UP0 UIADD3 UR4, -UR4, 0x100000, URZ ;  /* 0x0010000004048890 */ /* 0x000fc8000fffe13f */
[----:B------:R-:W-:Y:S02]  /*0810*/  @!UP0 USHF.L.U32 UR5, UR4, 0xb, URZ ;  /* 0x0000000b04058899 */ /* 0x000fe4000800063f */
[----:B------:R-:W-:Y:S01]  /*0820*/  @!UP0 USHF.L.U32 UR4, UR4, 0x1, URZ ;  /* 0x0000000104048899 */ /* 0x000fe2000800063f */
[----:B------:R-:W-:Y:S01]  /*0830*/  ISETP.NE.AND P3, PT, R3, UR8, PT ;  /* 0x0000000803007c0c */ /* 0x000fe2000bf65270 */
[----:B-1----:R-:W-:Y:S01]  /*0840*/  @!UP0 ULEA UR6, UR7, UR6, 0x18 ;  /* 0x0000000607068291 */ /* 0x002fe2000f8ec03f */
[----:B------:R-:W1:Y:S01]  /*0850*/  LDC R3, c[0x0][0x140] ;  /* 0x00005000ff037b82 */ /* 0x000e620000000800 */
[----:B0-----:R-:W-:Y:S01]  /*0860*/  R2UR UR12, R6 ;  /* 0x00000000060c72ca */ /* 0x001fe200000e0000 */
[----:B------:R-:W-:Y:S01]  /*0870*/  VOTEU.ALL UP0, P0 ;  /* 0x00000000003f7886 */ /* 0x000fe20000000000 */
[----:B------:R-:W-:-:S04]  /*0880*/  LOP3.LUT P0, RZ, R5, 0x7, RZ, 0xc0, !PT ;  /* 0x0000000705ff7812 */ /* 0x000fc8000780c0ff */
[C---:B------:R-:W-:Y:S01]  /*0890*/  ISETP.LT.U32.AND P0, PT, R19.reuse, 0x2, !P0 ;  /* 0x000000021300780c */ /* 0x040fe20004701070 */
[----:B------:R-:W0:Y:S03]  /*08a0*/  FENCE.VIEW.ASYNC.S ;  /* 0x00000000000073c6 */ /* 0x000e260000000000 */
[----:B0-----:R-:W0:Y:S01]  /*08b0*/  @!UP0 SYNCS.EXCH.64 URZ, [UR6+0xf0], UR4 ;  /* 0x0000f004063f85b2 */ /* 0x001e220008000100 */
[----:B------:R-:W-:Y:S02]  /*08c0*/  @P3 LEA.HI R0, R19, R19, RZ, 0x1 ;  /* 0x0000001313003211 */ /* 0x000fe400078f08ff */
[----:B------:R-:W-:Y:S02]  /*08d0*/  UIADD3 UR12, -UR12, URZ, URZ ;  /* 0x0000003f0c0c7290 */ /* 0x000fe4000fffe13f */
[----:B------:R-:W-:Y:S02]  /*08e0*/  @P3 SHF.R.S32.HI R0, RZ, 0x1, R0 ;  /* 0x00000001ff003819 */ /* 0x000fe40000011400 */
[----:B-1----:R-:W-:-:S02]  /*08f0*/  ISETP.EQ.U32.AND P2, PT, R3, 0x1, PT ;  /* 0x000000010300780c */ /* 0x002fc40003f42070 */
[----:B------:R-:W-:Y:S01]  /*0900*/  SEL R3, RZ, 0x1, !P0 ;  /* 0x00000001ff037807 */ /* 0x000fe20004000000 */
[----:B------:R1:W2:Y:S01]  /*0910*/  @!UP1 SYNCS.EXCH.64 URZ, [UR6+0xf8], UR4 ;  /* 0x0000f804063f95b2 */ /* 0x0002a20008000100 */
[----:B------:R-:W-:Y:S01]  /*0920*/  NOP ;  /* 0x0000000000007918 */ /* 0x000fe20000000000 */
[----:B-1----:R-:W-:-:S06]  /*0930*/  UIMAD UR4, UR11, UR12, UR10 ;  /* 0x0000000c0b0472a4 */ /* 0x002fcc000f8e020a */
[----:B------:R-:W-:-:S04]  /*0940*/  @P3 ISETP.NE.AND P4, PT, R0, UR4, PT ;  /* 0x0000000400003c0c */ /* 0x000fc8000bf85270 */
[----:B------:R-:W-:-:S04]  /*0950*/  @P3 SEL R18, RZ, 0x1, P4 ;  /* 0x00000001ff123807 */ /* 0x000fc80002000000 */
[----:B------:R-:W-:Y:S01]  /*0960*/  LOP3.LUT R18, R18, R3, RZ, 0xc0, !PT ;  /* 0x0000000312127212 */ /* 0x000fe200078ec0ff */
[----:B0-----:R-:W-:Y:S06]  /*0970*/  @!P2 BRA `(.L_x_4) ;  /* 0x000000000008a947 */ /* 0x001fec0003800000 */
[----:B--2---:R-:W-:Y:S01]  /*0980*/  UCGABAR_ARV ;  /* 0x00000000000079c7 */ /* 0x004fe20008000000 */
[----:B------:R-:W-:Y:S05]  /*0990*/  BRA `(.L_x_5) ;  /* 0x0000000000047947 */ /* 0x000fea0003800000 */
.L_x_4:
[----:B--2---:R-:W-:Y:S01]  /*09a0*/  NOP ;  /* 0x0000000000007918 */ /* 0x004fe20000000000 */
.L_x_5:
[----:B------:R-:W-:Y:S01]  /*09b0*/  ULDC UR4, c[0x0][0x65c] ;  /* 0x0001970000047ab9 */ /* 0x000fe20000000800 */
[----:B------:R-:W-:Y:S01]  /*09c0*/  UMOV UR5, URZ ;  /* 0x0000003f00057c82 */ /* 0x000fe20008000000 */
[----:B------:R-:W-:-:S03]  /*09d0*/  UISETP.NE.AND UP0, UPT, UR4, 0x1, UPT ;  /* 0x000000010400788c */ /* 0x000fc6000bf05270 */
[----:B------:R-:W-:Y:S01]  /*09e0*/  UMOV UR4, UR13 ;  /* 0x0000000d00047c82 */ /* 0x000fe20008000000 */
[----:B------:R-:W-:Y:S02]  /*09f0*/  UP2UR UR46, UPR, URZ, 0x1 ;  /* 0x000000013f2e7883 */ /* 0x000fe40008000000 */
[----:B------:R-:W-:Y:S02]  /*0a00*/  PLOP3.LUT P3, PT, PT, PT, UP0, 0x80, 0x0 ;  /* 0x000000000000781c */ /* 0x000fe40003f6f008 */
[----:B------:R-:W-:Y:S02]  /*0a10*/  PLOP3.LUT P4, PT, PT, PT, UP0, 0x80, 0x0 ;  /* 0x000000000000781c */ /* 0x000fe40003f8f008 */
[----:B------:R-:W-:Y:S01]  /*0a20*/  PLOP3.LUT P5, PT, PT, PT, UP0, 0x80, 0x0 ;  /* 0x000000000000781c */ /* 0x000fe20003faf008 */
[----:B------:R-:W-:Y:S01]  /*0a30*/  @UP0 ULDC UR14, c[0x0][0x10] ;  /* 0x00000400000e0ab9 */ /* 0x000fe20000000800 */
[----:B------:R-:W-:Y:S01]  /*0a40*/  @UP0 UMOV UR6, UR10 ;  /* 0x0000000a00060c82 */ /* 0x000fe20008000000 */
[----:B------:R-:W-:Y:S01]  /*0a50*/  @UP0 UMOV UR7, URZ ;  /* 0x0000003f00070c82 */ /* 0x000fe20008000000 */
[----:B------:R-:W-:Y:S01]  /*0a60*/  PLOP3.LUT P0, PT, PT, PT, UP0, 0x80, 0x0 ;  /* 0x000000000000781c */ /* 0x000fe20003f0f008 */
[----:B------:R-:W-:-:S03]  /*0a70*/  @UP0 UIMAD.WIDE.U32 UR14, UR13, UR14, UR6 ;  /* 0x0000000e0d0e02a5 */ /* 0x000fc6000f8e0006 */
[----:B------:R-:W-:Y:S01]  /*0a80*/  @!UP0 ULDC UR7, c[0x0][0xc] ;  /* 0x0000030000078ab9 */ /* 0x000fe20000000800 */
[----:B------:R-:W-:Y:S01]  /*0a90*/  @UP0 UMOV UR6, URZ ;  /* 0x0000003f00060c82 */ /* 0x000fe20008000000 */
[----:B------:R-:W-:Y:S01]  /*0aa0*/  @!UP0 UIMAD.WIDE.U32 UR4, UR10, UR7, UR4 ;  /* 0x000000070a0482a5 */ /* 0x000fe2000f8e0004 */
[----:B------:R-:W-:Y:S01]  /*0ab0*/  IMAD.U32 R17, RZ, RZ, UR15 ;  /* 0x0000000fff117e24 */ /* 0x000fe2000f8e00ff */
[----:B------:R-:W-:Y:S01]  /*0ac0*/  @UP0 UIADD3 UR6, UR15, UR6, URZ ;  /* 0x000000060f060290 */ /* 0x000fe2000fffe03f */
[----:B------:R-:W-:-:S03]  /*0ad0*/  IMAD.U32 R16, RZ, RZ, UR14 ;  /* 0x0000000eff107e24 */ /* 0x000fc6000f8e00ff */
[----:B------:R-:W-:Y:S02]  /*0ae0*/  IMAD.U32 R4, RZ, RZ, UR4 ;  /* 0x00000004ff047e24 */ /* 0x000fe4000f8e00ff */
[----:B------:R-:W-:Y:S02]  /*0af0*/  IMAD.U32 R7, RZ, RZ, UR5 ;  /* 0x00000005ff077e24 */ /* 0x000fe4000f8e00ff */
[----:B------:R-:W-:Y:S02]  /*0b00*/  @P3 IMAD.U32 R17, RZ, RZ, UR6 ;  /* 0x00000006ff113e24 */ /* 0x000fe4000f8e00ff */
[----:B------:R-:W-:Y:S02]  /*0b10*/  IMAD.U32 R5, RZ, RZ, UR5 ;  /* 0x00000005ff057e24 */ /* 0x000fe4000f8e00ff */
[----:B------:R-:W-:Y:S02]  /*0b20*/  IMAD.U32 R6, RZ, RZ, UR4 ;  /* 0x00000004ff067e24 */ /* 0x000fe4000f8e00ff */
[----:B------:R-:W-:-:S02]  /*0b30*/  @!P4 IMAD.MOV.U32 R16, RZ, RZ, R4 ;  /* 0x000000ffff10c224 */ /* 0x000fc400078e0004 */
[----:B------:R-:W-:Y:S01]  /*0b40*/  @!P5 IMAD.MOV.U32 R17, RZ, RZ, R7 ;  /* 0x000000ffff11d224 */ /* 0x000fe200078e0007 */
[----:B------:R-:W-:Y:S06]  /*0b50*/  @!P2 BRA `(.L_x_6) ;  /* 0x00000000000ca947 */ /* 0x000fec0003800000 */
[----:B------:R-:W-:Y:S01]  /*0b60*/  UCGABAR_WAIT ;  /* 0x0000000000007dc7 */ /* 0x000fe20008000000 */
[----:B------:R-:W-:Y:S01]  /*0b70*/  CCTL.IVALL ;  /* 0x00000000ff00798f */ /* 0x000fe20002000000 */
[----:B------:R-:W-:Y:S05]  /*0b80*/  BRA `(.L_x_7) ;  /* 0x0000000000047947 */ /* 0x000fea0003800000 */
.L_x_6:
[----:B------:R-:W-:Y:S06]  /*0b90*/  BAR.SYNC.DEFER_BLOCKING 0x0 ;  /* 0x0000000000007b1d */ /* 0x000fec0000010000 */
.L_x_7:
[----:B------:R-:W-:Y:S05]  /*0ba0*/  @!P1 BRA `(.L_x_8) ;  /* 0x000000d400389947 */ /* 0x000fea0003800000 */
[----:B------:R-:W-:-:S06]  /*0bb0*/  UISETP.GT.U32.AND UP0, UPT, UR16, 0x1, UPT ;  /* 0x000000011000788c */ /* 0x000fcc000bf04070 */
[----:B------:R-:W-:-:S13]  /*0bc0*/  PLOP3.LUT P0, PT, PT, PT, UP0, 0x80, 0x0 ;  /* 0x000000000000781c */ /* 0x000fda0003f0f008 */
[----:B------:R-:W-:Y:S05]  /*0bd0*/  @P0 EXIT ;  /* 0x000000000000094d */ /* 0x000fea0003800000 */
[----:B------:R-:W-:Y:S01]  /*0be0*/  ULDC.64 UR4, c[0x0][0x650] ;  /* 0x0001940000047ab9 */ /* 0x000fe20000000a00 */
[----:B------:R-:W-:Y:S01]  /*0bf0*/  UMOV UR41, 0xffffffff ;  /* 0xffffffff00297882 */ /* 0x000fe20000000000 */
[----:B------:R-:W-:Y:S01]  /*0c00*/  ISETP.GE.U32.AND P0, PT, R16, UR4, PT ;  /* 0x0000000410007c0c */ /* 0x000fe2000bf06070 */
[----:B------:R-:W-:Y:S01]  /*0c10*/  UMOV UR42, 0xffffffff ;  /* 0xffffffff002a7882 */ /* 0x000fe20000000000 */
[----:B------:R-:W-:Y:S01]  /*0c20*/  UMOV UR43, 0xffffffff ;  /* 0xffffffff002b7882 */ /* 0x000fe20000000000 */
[----:B------:R-:W-:Y:S02]  /*0c30*/  PRMT R0, RZ, 0x7610, R0 ;  /* 0x00007610ff007816 */ /* 0x000fe40000000000 */
[----:B------:R-:W-:-:S13]  /*0c40*/  ISETP.GE.U32.AND.EX P0, PT, R17, UR5, PT, P0 ;  /* 0x0000000511007c0c */ /* 0x000fda000bf06100 */
[----:B------:R-:W-:Y:S05]  /*0c50*/  @P0 BRA `(.L_x_9) ;  /* 0x0000000400480947 */ /* 0x000fea0003800000 */
[----:B------:R-:W-:Y:S01]  /*0c60*/  ULDC.64 UR16, c[0x0][0x628] ;  /* 0x00018a0000107ab9 */ /* 0x000fe20000000a00 */
[C---:B------:R-:W-:Y:S01]  /*0c70*/  R2UR UR19, R16.reuse ;  /* 0x00000000101372ca */ /* 0x040fe200000e0000 */
[----:B------:R-:W-:Y:S01]  /*0c80*/  ULDC UR18, c[0x0][0x630] ;  /* 0x00018c0000127ab9 */ /* 0x000fe20000000800 */
[----:B------:R-:W-:Y:S02]  /*0c90*/  ISETP.NE.U32.AND P0, PT, RZ, UR16, PT ;  /* 0x00000010ff007c0c */ /* 0x000fe4000bf05070 */
[----:B------:R-:W-:Y:S02]  /*0ca0*/  R2UR UR4, R16 ;  /* 0x00000000100472ca */ /* 0x000fe400000e0000 */
[----:B------:R-:W-:Y:S02]  /*0cb0*/  ISETP.NE.AND.EX P0, PT, RZ, UR17, PT, P0 ;  /* 0x00000011ff007c0c */ /* 0x000fe4000bf05300 */
[----:B------:R-:W-:-:S11]  /*0cc0*/  R2UR UR5, R17 ;  /* 0x00000000110572ca */ /* 0x000fd600000e0000 */
[----:B------:R-:W-:Y:S05]  /*0cd0*/  @!P0 BRA `(.L_x_10) ;  /* 0x0000000000308947 */ /* 0x000fea0003800000 */
[----:B------:R-:W-:Y:S01]  /*0ce0*/  R2UR UR4, R16 ;  /* 0x00000000100472ca */ /* 0x000fe200000e0000 */
[----:B------:R-:W-:Y:S01]  /*0cf0*/  ULDC UR9, c[0x0][0x634] ;  /* 0x00018d0000097ab9 */ /* 0x000fe20000000800 */
[----:B------:R-:W-:-:S11]  /*0d00*/  R2UR UR13, R17 ;  /* 0x00000000110d72ca */ /* 0x000fd600000e0000 */
[----:B------:R-:W-:-:S04]  /*0d10*/  UIADD3 UR9, UP0, UR4, UR9, URZ ;  /* 0x0000000904097290 */ /* 0x000fc8000ff1e03f */
[----:B------:R-:W-:-:S04]  /*0d20*/  UIADD3.X UR13, URZ, UR13, URZ, UP0, !UPT ;  /* 0x0000000d3f0d7290 */ /* 0x000fc800087fe43f */
[----:B------:R-:W-:-:S04]  /*0d30*/  UIMAD.WIDE.U32 UR4, UR13, UR16, URZ ;  /* 0x000000100d0472a5 */ /* 0x000fc8000f8e003f */
[----:B------:R-:W-:Y:S02]  /*0d40*/  UIMAD.WIDE.U32 UR6, UP0, UR9, UR17, UR4 ;  /* 0x00000011090672a5 */ /* 0x000fe4000f800004 */
[----:B------:R-:W-:Y:S02]  /*0d50*/  UIMAD.WIDE.U32 UR4, UR9, UR16, URZ ;  /* 0x00000010090472a5 */ /* 0x000fe4000f8e003f */
[----:B------:R-:W-:Y:S02]  /*0d60*/  UIADD3.X UR15, URZ, URZ, URZ, UP0, !UPT ;  /* 0x0000003f3f0f7290 */ /* 0x000fe400087fe43f */
[----:B------:R-:W-:Y:S01]  /*0d70*/  UIADD3 URZ, UP0, UR5, UR6, URZ ;  /* 0x00000006053f7290 */ /* 0x000fe2000ff1e03f */
[----:B------:R-:W-:-:S03]  /*0d80*/  UMOV UR14, UR7 ;  /* 0x00000007000e7c82 */ /* 0x000fc60008000000 */
[----:B------:R-:W-:-:S12]  /*0d90*/  UIMAD.WIDE.U32.X UR4, UR13, UR17, UR14, UP0 ;  /* 0x000000110d0472a5 */ /* 0x000fd800080e040e */
.L_x_10:
[----:B------:R-:W-:Y:S01]  /*0da0*/  USHF.R.U64 UR43, UR4, UR18, UR5 ;  /* 0x00000012042b7299 */ /* 0x000fe20008001205 */
[----:B------:R-:W-:Y:S01]  /*0db0*/  R2UR UR7, R17 ;  /* 0x00000000110772ca */ /* 0x000fe200000e0000 */
[----:B------:R-:W-:Y:S02]  /*0dc0*/  USHF.R.U32.HI UR4, URZ, UR18, UR5 ;  /* 0x000000123f047299 */ /* 0x000fe40008011605 */
[----:B------:R-:W-:Y:S01]  /*0dd0*/  UIADD3 UR5, UP0, URZ, -UR43, URZ ;  /* 0x8000002b3f057290 */ /* 0x000fe2000ff1e03f */
[----:B------:R-:W-:Y:S01]  /*0de0*/  ULDC.64 UR14, c[0x0][0x620] ;  /* 0x00018800000e7ab9 */ /* 0x000fe20000000a00 */
[----:B------:R-:W-:Y:S02]  /*0df0*/  UMOV UR6, UR19 ;  /* 0x0000001300067c82 */ /* 0x000fe40008000000 */
[----:B------:R-:W-:Y:S01]  /*0e00*/  UIADD3.X UR4, URZ, ~UR4, URZ, UP0, !UPT ;  /* 0x800000043f047290 */ /* 0x000fe200087fe43f */
[----:B------:R-:W-:Y:S01]  /*0e10*/  ULDC UR9, c[0x0][0x618] ;  /* 0x0001860000097ab9 */ /* 0x000fe20000000800 */
[----:B------:R-:W-:-:S02]  /*0e20*/  UIMAD UR12, UR11, UR12, UR10 ;  /* 0x0000000c0b0c72a4 */ /* 0x000fc4000f8e020a */
[----:B------:R-:W-:Y:S02]  /*0e30*/  UIMAD UR4, UR4, UR14, URZ ;  /* 0x0000000e040472a4 */ /* 0x000fe4000f8e023f */
[----:B------:R-:W-:Y:S02]  /*0e40*/  UIMAD.WIDE.U32 UR6, UR5, UR14, UR6 ;  /* 0x0000000e050672a5 */ /* 0x000fe4000f8e0006 */
[----:B------:R-:W-:Y:S01]  /*0e50*/  UIMAD UR4, UR5, UR15, UR4 ;  /* 0x0000000f050472a4 */ /* 0x000fe2000f8e0204 */
[----:B------:R-:W-:Y:S01]  /*0e60*/  ULDC UR10, c[0x0][0x608] ;  /* 0x00018200000a7ab9 */ /* 0x000fe20000000800 */
[----:B------:R-:W-:Y:S02]  /*0e70*/  ULDC UR18, c[0x0][0x658] ;  /* 0x0001960000127ab9 */ /* 0x000fe40000000800 */
[----:B------:R-:W-:Y:S01]  /*0e80*/  UIADD3 UR7, UR7, UR4, URZ ;  /* 0x0000000407077290 */ /* 0x000fe2000fffe03f */
[----:B------:R-:W-:Y:S02]  /*0e90*/  UMOV UR11, 0xffffffff ;  /* 0xffffffff000b7882 */ /* 0x000fe40000000000 */
[----:B------:R-:W-:Y:S01]  /*0ea0*/  ULDC.64 UR4, c[0x0][0x640] ;  /* 0x0001900000047ab9 */ /* 0x000fe20000000a00 */
[----:B------:R-:W-:Y:S01]  /*0eb0*/  USHF.R.U64 UR16, UR6, UR9, UR7 ;  /* 0x0000000906107299 */ /* 0x000fe20008001207 */
[----:B------:R-:W-:Y:S01]  /*0ec0*/  ISETP.NE.U32.AND P0, PT, RZ, UR4, PT ;  /* 0x00000004ff007c0c */ /* 0x000fe2000bf05070 */
[----:B------:R-:W-:-:S02]  /*0ed0*/  USHF.R.U32.HI UR7, URZ, UR9, UR7 ;  /* 0x000000093f077299 */ /* 0x000fc40008011607 */
[----:B------:R-:W-:Y:S01]  /*0ee0*/  USHF.L.U32 UR6, UR11, UR18, URZ ;  /* 0x000000120b067299 */ /* 0x000fe2000800063f */
[----:B------:R-:W-:Y:S01]  /*0ef0*/  ISETP.NE.AND.EX P0, PT, RZ, UR5, PT, P0 ;  /* 0x00000005ff007c0c */ /* 0x000fe2000bf05300 */
[----:B------:R-:W-:Y:S02]  /*0f00*/  USHF.R.U64 UR22, UR16, UR10, UR7 ;  /* 0x0000000a10167299 */ /* 0x000fe40008001207 */
[----:B------:R-:W-:Y:S02]  /*0f10*/  USHF.R.U32.HI UR7, URZ, UR10, UR7 ;  /* 0x0000000a3f077299 */ /* 0x000fe40008011607 */
[----:B------:R-:W-:Y:S02]  /*0f20*/  UISETP.NE.AND UP1, UPT, UR46, URZ, UPT ;  /* 0x0000003f2e00728c */ /* 0x000fe4000bf25270 */
[----:B------:R-:W-:Y:S01]  /*0f30*/  USHF.R.U64 UR23, UR22, UR18, UR7 ;  /* 0x0000001216177299 */ /* 0x000fe20008001207 */
[----:B------:R-:W-:Y:S01]  /*0f40*/  ULDC UR17, c[0x0][0x600] ;  /* 0x0001800000117ab9 */ /* 0x000fe20000000800 */
[----:B------:R-:W-:-:S02]  /*0f50*/  ULOP3.LUT UR13, URZ, UR6, URZ, 0x33, !UPT ;  /* 0x000000063f0d7292 */ /* 0x000fc4000f8e333f */
[----:B------:R-:W-:Y:S02]  /*0f60*/  UIADD3 UR15, UR17, -0x1, URZ ;  /* 0xffffffff110f7890 */ /* 0x000fe4000fffe03f */
[----:B------:R-:W-:Y:S02]  /*0f70*/  USEL UR12, UR8, UR12, !UP1 ;  /* 0x0000000c080c7287 */ /* 0x000fe4000c800000 */
[----:B------:R-:W-:Y:S01]  /*0f80*/  USHF.R.U32.HI UR7, URZ, UR18, UR7 ;  /* 0x000000123f077299 */ /* 0x000fe20008011607 */
[----:B------:R-:W-:Y:S01]  /*0f90*/  ULDC UR19, c[0x0][0x648] ;  /* 0x0001920000137ab9 */ /* 0x000fe20000000800 */
[----:B------:R-:W-:Y:S01]  /*0fa0*/  ULDC UR20, c[0x0][0x638] ;  /* 0x00018e0000147ab9 */ /* 0x000fe20000000800 */
[----:B------:R-:W-:Y:S01]  /*0fb0*/  UMOV UR21, 0x1 ;  /* 0x0000000100157882 */ /* 0x000fe20000000000 */
[----:B------:R-:W-:Y:S01]  /*0fc0*/  UMOV UR6, UR23 ;  /* 0x0000001700067c82 */ /* 0x000fe20008000000 */
[----:B------:R-:W-:Y:S07]  /*0fd0*/  @!P0 BRA `(.L_x_11) ;  /* 0x0000000000308947 */ /* 0x000fee0003800000 */
[----:B------:R-:W-:Y:S02]  /*0fe0*/  ULDC UR10, c[0x0][0x64c] ;  /* 0x00019300000a7ab9 */ /* 0x000fe40000000800 */
        /* <DEDUP_REMOVED lines=8> */
[----:B------:R-:W-:-:S07]  /*1070*/  UIMAD.WIDE.U32.X UR4, UR14, UR5, UR10, UP0 ;  /* 0x000000050e0472a5 */ /* 0x000fce00080e040a */
[----:B------:R-:W-:Y:S01]  /*1080*/  UMOV UR6, UR4 ;  /* 0x0000000400067c82 */ /* 0x000fe20008000000 */
[----:B------:R-:W-:-:S05]  /*1090*/  UMOV UR7, UR5 ;  /* 0x0000000500077c82 */ /* 0x000fca0008000000 */
.L_x_11:
[----:B------:R-:W-:Y:S01]  /*10a0*/  USHF.R.U64 UR5, UR6, UR19, UR7 ;  /* 0x0000001306057299 */ /* 0x000fe20008001207 */
[----:B------:R-:W-:Y:S01]  /*10b0*/  IMAD.MOV.U32 R0, RZ, RZ, 0x1 ;  /* 0x00000001ff007424 */ /* 0x000fe200078e00ff */
[----:B------:R-:W-:Y:S02]  /*10c0*/  USHF.L.U32 UR4, UR21, UR18, URZ ;  /* 0x0000001215047299 */ /* 0x000fe4000800063f */
[----:B------:R-:W-:Y:S02]  /*10d0*/  ULOP3.LUT UR13, UR22, UR13, URZ, 0xc0, !UPT ;  /* 0x0000000d160d7292 */ /* 0x000fe4000f8ec03f */
[----:B------:R-:W-:Y:S02]  /*10e0*/  UIADD3 UR6, -UR5, URZ, URZ ;  /* 0x0000003f05067290 */ /* 0x000fe4000fffe13f */
[----:B------:R-:W-:Y:S02]  /*10f0*/  UIMAD UR13, UR4, UR5, UR13 ;  /* 0x00000005040d72a4 */ /* 0x000fe4000f8e020d */
[----:B------:R-:W-:-:S02]  /*1100*/  ULOP3.LUT UR15, UR16, UR15, URZ, 0xc0, !UPT ;  /* 0x0000000f100f7292 */ /* 0x000fc4000f8ec03f */
[----:B------:R-:W-:Y:S01]  /*1110*/  UIMAD UR4, UR6, UR20, UR23 ;  /* 0x00000014060472a4 */ /* 0x000fe2000f8e0217 */
[----:B------:R-:W-:Y:S01]  /*1120*/  ULDC UR5, c[0x0][0x610] ;  /* 0x0001840000057ab9 */ /* 0x000fe20000000800 */
[----:B------:R-:W-:Y:S02]  /*1130*/  UISETP.NE.AND UP0, UPT, UR46, URZ, UPT ;  /* 0x0000003f2e00728c */ /* 0x000fe4000bf05270 */
[----:B------:R-:W-:Y:S02]  /*1140*/  UIMAD UR12, UR13, UR5, UR12 ;  /* 0x000000050d0c72a4 */ /* 0x000fe4000f8e020c */
[----:B------:R-:W-:-:S04]  /*1150*/  UIMAD UR4, UR4, UR17, UR15 ;  /* 0x00000011040472a4 */ /* 0x000fc8000f8e020f */
[----:B------:R-:W-:Y:S02]  /*1160*/  USEL UR42, UR4, UR12, !UP0 ;  /* 0x0000000c042a7287 */ /* 0x000fe4000c000000 */
[----:B------:R-:W-:-:S12]  /*1170*/  USEL UR41, UR12, UR4, !UP0 ;  /* 0x000000040c297287 */ /* 0x000fd8000c000000 */
.L_x_9:
[----:B------:R-:W-:-:S08]  /*1180*/  NOP ;  /* 0x0000000000007918 */ /* 0x000fd00000000000 */
[----:B------:R-:W0:Y:S02]  /*1190*/  USETMAXREG.TRY_ALLOC.CTAPOOL UP0, 0xe8 ;  /* 0x000000e8000079c8 */ /* 0x000e240008000600 */
[----:B0-----:R-:W-:-:S13]  /*11a0*/  PLOP3.LUT P0, PT, PT, PT, UP0, 0x80, 0x0 ;  /* 0x000000000000781c */ /* 0x001fda0003f0f008 */
[----:B------:R-:W-:Y:S05]  /*11b0*/  @!P0 BRA `(.L_x_9) ;  /* 0xfffffffc00f08947 */ /* 0x000fea000383ffff */
[----:B------:R-:W-:Y:S01]  /*11c0*/  ULDC.64 UR4, c[0x0][0x598] ;  /* 0x0001660000047ab9 */ /* 0x000fe20000000a00 */
[----:B------:R-:W-:Y:S01]  /*11d0*/  ULDC.64 UR36, c[0x0][0x208] ;  /* 0x0000820000247ab9 */ /* 0x000fe20000000a00 */
[----:B------:R-:W-:-:S04]  /*11e0*/  ISETP.NE.U32.AND P0, PT, RZ, UR4, PT ;  /* 0x00000004ff007c0c */ /* 0x000fc8000bf05070 */
[----:B------:R-:W-:-:S13]  /*11f0*/  ISETP.NE.AND.EX P0, PT, RZ, UR5, PT, P0 ;  /* 0x00000005ff007c0c */ /* 0x000fda000bf05300 */
[----:B------:R-:W-:Y:S05]  /*1200*/  @!P0 BRA `(.L_x_12) ;  /* 0x00000000001c8947 */ /* 0x000fea0003800000 */
[----:B------:R-:W0:Y:S02]  /*1210*/  LDC.64 R4, c[0x0][0x598] ;  /* 0x00016600ff047b82 */ /* 0x000e240000000a00 */
[----:B0-----:R-:W2:Y:S02]  /*1220*/  LDG.E.64 R4, desc[UR36][R4.64] ;  /* 0x0000002404047981 */ /* 0x001ea4000c1e1b00 */
[----:B--2---:R-:W-:-:S04]  /*1230*/  ISETP.NE.U32.AND P0, PT, R4, RZ, PT ;  /* 0x000000ff0400720c */ /* 0x004fc80003f05070 */
[----:B------:R-:W-:-:S13]  /*1240*/  ISETP.NE.AND.EX P0, PT, R5, RZ, PT, P0 ;  /* 0x000000ff0500720c */ /* 0x000fda0003f05300 */
[----:B------:R-:W-:Y:S05]  /*1250*/  @!P0 BRA `(.L_x_12) ;  /* 0x0000000000088947 */ /* 0x000fea0003800000 */
[----:B------:R0:W5:Y:S01]  /*1260*/  LD.E R23, desc[UR36][R4.64] ;  /* 0x0000002404177980 */ /* 0x000162000c101900 */
[----:B------:R-:W-:Y:S05]  /*1270*/  BRA `(.L_x_13) ;  /* 0x0000000000247947 */ /* 0x000fea0003800000 */
.L_x_12:
[----:B------:R-:W-:Y:S02]  /*1280*/  ULDC.64 UR4, c[0x0][0x588] ;  /* 0x0001620000047ab9 */ /* 0x000fe40000000a00 */
[----:B------:R-:W-:-:S04]  /*1290*/  ISETP.NE.U32.AND P0, PT, RZ, UR4, PT ;  /* 0x00000004ff007c0c */ /* 0x000fc8000bf05070 */
[----:B------:R-:W-:-:S13]  /*12a0*/  ISETP.NE.AND.EX P0, PT, RZ, UR5, PT, P0 ;  /* 0x00000005ff007c0c */ /* 0x000fda000bf05300 */
[----:B------:R-:W-:Y:S05]  /*12b0*/  @!P0 BRA `(.L_x_14) ;  /* 0x00000000000c8947 */ /* 0x000fea0003800000 */
[----:B------:R-:W0:Y:S02]  /*12c0*/  LDC.64 R4, c[0x0][0x588] ;  /* 0x00016200ff047b82 */ /* 0x000e240000000a00 */
[----:B0-----:R1:W5:Y:S01]  /*12d0*/  LDG.E R23, desc[UR36][R4.64] ;  /* 0x0000002404177981 */ /* 0x001362000c1e1900 */
[----:B------:R-:W-:Y:S05]  /*12e0*/  BRA `(.L_x_13) ;  /* 0x0000000000087947 */ /* 0x000fea0003800000 */
.L_x_14:
[----:B------:R-:W-:Y:S02]  /*12f0*/  ULDC UR4, c[0x0][0x580] ;  /* 0x0001600000047ab9 */ /* 0x000fe40000000800 */
[----:B------:R-:W-:-:S07]  /*1300*/  IMAD.U32 R23, RZ, RZ, UR4 ;  /* 0x00000004ff177e24 */ /* 0x000fce000f8e00ff */
.L_x_13:
[----:B------:R-:W-:Y:S02]  /*1310*/  ULDC.64 UR4, c[0x0][0x5a0] ;  /* 0x0001680000047ab9 */ /* 0x000fe40000000a00 */
[----:B------:R-:W-:-:S04]  /*1320*/  ISETP.NE.U32.AND P0, PT, RZ, UR4, PT ;  /* 0x00000004ff007c0c */ /* 0x000fc8000bf05070 */
[----:B------:R-:W-:-:S13]  /*1330*/  ISETP.NE.AND.EX P0, PT, RZ, UR5, PT, P0 ;  /* 0x00000005ff007c0c */ /* 0x000fda000bf05300 */
[----:B------:R-:W-:Y:S05]  /*1340*/  @!P0 BRA `(.L_x_15) ;  /* 0x00000000001c8947 */ /* 0x000fea0003800000 */
[----:B01----:R-:W0:Y:S02]  /*1350*/  LDC.64 R4, c[0x0][0x5a0] ;  /* 0x00016800ff047b82 */ /* 0x003e240000000a00 */
[----:B0-----:R-:W2:Y:S02]  /*1360*/  LDG.E.64 R4, desc[UR36][R4.64] ;  /* 0x0000002404047981 */ /* 0x001ea4000c1e1b00 */
[----:B--2---:R-:W-:-:S04]  /*1370*/  ISETP.NE.U32.AND P0, PT, R4, RZ, PT ;  /* 0x000000ff0400720c */ /* 0x004fc80003f05070 */
[----:B------:R-:W-:-:S13]  /*1380*/  ISETP.NE.AND.EX P0, PT, R5, RZ, PT, P0 ;  /* 0x000000ff0500720c */ /* 0x000fda0003f05300 */
[----:B------:R-:W-:Y:S05]  /*1390*/  @!P0 BRA `(.L_x_15) ;  /* 0x0000000000088947 */ /* 0x000fea0003800000 */
[----:B------:R0:W5:Y:S01]  /*13a0*/  LD.E R22, desc[UR36][R4.64] ;  /* 0x0000002404167980 */ /* 0x000162000c101900 */
[----:B------:R-:W-:Y:S05]  /*13b0*/  BRA `(.L_x_16) ;  /* 0x0000000000247947 */ /* 0x000fea0003800000 */
.L_x_15:
[----:B------:R-:W-:Y:S02]  /*13c0*/  ULDC.64 UR4, c[0x0][0x590] ;  /* 0x0001640000047ab9 */ /* 0x000fe40000000a00 */
[----:B------:R-:W-:-:S04]  /*13d0*/  ISETP.NE.U32.AND P0, PT, RZ, UR4, PT ;  /* 0x00000004ff007c0c */ /* 0x000fc8000bf05070 */
[----:B------:R-:W-:-:S13]  /*13e0*/  ISETP.NE.AND.EX P0, PT, RZ, UR5, PT, P0 ;  /* 0x00000005ff007c0c */ /* 0x000fda000bf05300 */
[----:B------:R-:W-:Y:S05]  /*13f0*/  @!P0 BRA `(.L_x_17) ;  /* 0x00000000000c8947 */ /* 0x000fea0003800000 */
[----:B01----:R-:W0:Y:S02]  /*1400*/  LDC.64 R4, c[0x0][0x590] ;  /* 0x00016400ff047b82 */ /* 0x003e240000000a00 */
[----:B0-----:R1:W5:Y:S01]  /*1410*/  LDG.E R22, desc[UR36][R4.64] ;  /* 0x0000002404167981 */ /* 0x001362000c1e1900 */
[----:B------:R-:W-:Y:S05]  /*1420*/  BRA `(.L_x_16) ;  /* 0x0000000000087947 */ /* 0x000fea0003800000 */
.L_x_17:
[----:B------:R-:W-:Y:S02]  /*1430*/  ULDC UR4, c[0x0][0x584] ;  /* 0x0001610000047ab9 */ /* 0x000fe40000000800 */
[----:B------:R-:W-:-:S07]  /*1440*/  IMAD.U32 R22, RZ, RZ, UR4 ;  /* 0x00000004ff167e24 */ /* 0x000fce000f8e00ff */
.L_x_16:
[----:B------:R-:W-:-:S13]  /*1450*/  LOP3.LUT P0, RZ, R0, 0xff, RZ, 0xc0, !PT ;  /* 0x000000ff00ff7812 */ /* 0x000fda000780c0ff */
[----:B------:R-:W-:Y:S05]  /*1460*/  @!P0 EXIT ;  /* 0x000000000000894d */ /* 0x000fea0003800000 */
[----:B------:R-:W-:Y:S01]  /*1470*/  ULDC UR4, c[0x0][0x28c] ;  /* 0x0000a30000047ab9 */ /* 0x000fe20000000800 */
[----:B------:R-:W-:Y:S01]  /*1480*/  UMOV UR38, URZ ;  /* 0x0000003f00267c82 */ /* 0x000fe20008000000 */
[----:B------:R-:W-:Y:S01]  /*1490*/  UIADD3 UR4, UR4, 0xf, URZ ;  /* 0x0000000f04047890 */ /* 0x000fe2000fffe03f */
[----:B------:R-:W-:-:S03]  /*14a0*/  UMOV UR39, URZ ;  /* 0x0000003f00277c82 */ /* 0x000fc60008000000 */
[----:B------:R-:W-:-:S04]  /*14b0*/  USHF.R.S32.HI UR5, URZ, 0x1f, UR4 ;  /* 0x0000001f3f057899 */ /* 0x000fc80008011404 */
[----:B------:R-:W-:-:S04]  /*14c0*/  ULEA.HI UR5, UR5, UR4, URZ, 0x4 ;  /* 0x0000000405057291 */ /* 0x000fc8000f8f203f */
[----:B------:R-:W-:-:S12]  /*14d0*/  USHF.R.S32.HI UR44, URZ, 0x4, UR5 ;  /* 0x000000043f2c7899 */ /* 0x000fd80008011405 */
.L_x_177:
[----:B------:R-:W-:Y:S01]  /*14e0*/  LOP3.LUT R0, R2, 0x80, RZ, 0xc0, !PT ;  /* 0x0000008002007812 */ /* 0x000fe200078ec0ff */
[----:B--2---:R-:W2:Y:S01]  /*14f0*/  S2UR UR6, SR_CgaCtaId ;  /* 0x00000000000679c3 */ /* 0x004ea20000008800 */
[----:B------:R-:W-:Y:S02]  /*1500*/  UMOV UR45, 0x400 ;  /* 0x00000400002d7882 */ /* 0x000fe40000000000 */
[----:B------:R-:W-:-:S06]  /*1510*/  SHF.R.U32.HI R0, RZ, 0x7, R0 ;  /* 0x00000007ff007819 */ /* 0x000fcc0000011600 */
[----:B---3--:R-:W3:Y:S01]  /*1520*/  SHFL.IDX PT, R0, R0, RZ, 0x1f ;  /* 0x00001fff00007589 */ /* 0x008ee200000e0000 */
[----:B--2---:R-:W-:Y:S01]  /*1530*/  ULEA UR45, UR6, UR45, 0x18 ;  /* 0x0000002d062d7291 */ /* 0x004fe2000f8ec03f */
[----:B---3--:R-:W-:-:S13]  /*1540*/  R2UR UR4, R0 ;  /* 0x00000000000472ca */ /* 0x008fda00000e0000 */
[----:B------:R-:W-:-:S04]  /*1550*/  ULEA.HI UR5, UR4, UR4, URZ, 0x1 ;  /* 0x0000000404057291 */ /* 0x000fc8000f8f083f */
[----:B------:R-:W-:-:S04]  /*1560*/  ULOP3.LUT UR5, UR5, 0x1ffffe, URZ, 0xc0, !UPT ;  /* 0x001ffffe05057892 */ /* 0x000fc8000f8ec03f */
[----:B------:R-:W-:-:S03]  /*1570*/  UIADD3 UR5, UR4, -UR5, URZ ;  /* 0x8000000504057290 */ /* 0x000fc6000fffe03f */
[----:B------:R-:W-:Y:S01]  /*1580*/  ULDC UR4, c[0x0][0x28c] ;  /* 0x0000a30000047ab9 */ /* 0x000fe20000000800 */
[----:B------:R-:W-:Y:S01]  /*1590*/  ULEA UR5, UR5, UR45, 0xb ;  /* 0x0000002d05057291 */ /* 0x000fe2000f8e583f */
[----:B------:R-:W-:-:S03]  /*15a0*/  ISETP.LT.AND P0, PT, RZ, UR4, PT ;  /* 0x00000004ff007c0c */ /* 0x000fc6000bf01270 */
[----:B------:R-:W-:-:S04]  /*15b0*/  UIADD3 UR5, UR5, 0x200, URZ ;  /* 0x0000020005057890 */ /* 0x000fc8000fffe03f */
[----:B------:R-:W-:-:S04]  /*15c0*/  USHF.R.U32.HI UR5, URZ, 0x4, UR5 ;  /* 0x000000043f057899 */ /* 0x000fc80008011605 */
[----:B------:R-:W-:Y:S02]  /*15d0*/  ULOP3.LUT UR47, UR5, 0x3fff, URZ, 0xc0, !UPT ;  /* 0x00003fff052f7892 */ /* 0x000fe4000f8ec03f */
[----:B01---5:R-:W-:Y:S10]  /*15e0*/  @P0 BRA `(.L_x_18) ;  /* 0x0000000000400947 */ /* 0x023ff40003800000 */
[----:B------:R-:W-:Y:S01]  /*15f0*/  MOV R0, 0x0 ;  /* 0x0000000000007802 */ /* 0x000fe20000000f00 */
[----:B------:R-:W-:Y:S01]  /*1600*/  ULDC.64 UR4, c[0x4][0x68] ;  /* 0x01001a0000047ab9 */ /* 0x000fe20000000a00 */
[----:B------:R-:W-:Y:S01]  /*1610*/  ULDC.64 UR6, c[0x4][0x8] ;  /* 0x0100020000067ab9 */ /* 0x000fe20000000a00 */
[----:B01----:R-:W-:Y:S01]  /*1620*/  IMAD.U32 R4, RZ, RZ, UR4 ;  /* 0x00000004ff047e24 */ /* 0x003fe2000f8e00ff */
[----:B------:R0:W1:Y:S01]  /*1630*/  LDC.64 R14, c[0x4][R0] ;  /* 0x01000000000e7b82 */ /* 0x0000620000000a00 */
[----:B------:R-:W-:Y:S01]  /*1640*/  IMAD.U32 R5, RZ, RZ, UR5 ;  /* 0x00000005ff057e24 */ /* 0x000fe2000f8e00ff */
[----:B------:R-:W-:Y:S01]  /*1650*/  ULDC.64 UR4, c[0x4][0x70] ;  /* 0x01001c0000047ab9 */ /* 0x000fe20000000a00 */
[----:B------:R-:W-:Y:S02]  /*1660*/  IMAD.U32 R10, RZ, RZ, UR6 ;  /* 0x00000006ff0a7e24 */ /* 0x000fe4000f8e00ff */
[----:B------:R-:W-:Y:S02]  /*1670*/  IMAD.U32 R6, RZ, RZ, UR4 ;  /* 0x00000004ff067e24 */ /* 0x000fe4000f8e00ff */
[----:B------:R-:W-:-:S02]  /*1680*/  IMAD.U32 R7, RZ, RZ, UR5 ;  /* 0x00000005ff077e24 */ /* 0x000fc4000f8e00ff */
[----:B------:R-:W-:Y:S02]  /*1690*/  IMAD.U32 R11, RZ, RZ, UR7 ;  /* 0x00000007ff0b7e24 */ /* 0x000fe4000f8e00ff */
[----:B------:R-:W-:Y:S02]  /*16a0*/  IMAD.MOV.U32 R8, RZ, RZ, 0x1e1 ;  /* 0x000001e1ff087424 */ /* 0x000fe400078e00ff */
[----:B------:R-:W-:Y:S02]  /*16b0*/  IMAD.MOV.U32 R12, RZ, RZ, 0x1 ;  /* 0x00000001ff0c7424 */ /* 0x000fe400078e00ff */
[----:B0-----:R-:W-:-:S07]  /*16c0*/  IMAD.MOV.U32 R13, RZ, RZ, RZ ;  /* 0x000000ffff0d7224 */ /* 0x001fce00078e00ff */
[----:B------:R-:W-:-:S07]  /*16d0*/  LEPC R20, `(.L_x_18) ;  /* 0x000000001014794e */ /* 0x000fce0000000000 */
[----:B-1---5:R-:W-:Y:S05]  /*16e0*/  CALL.ABS.NOINC R14 ;  /* 0x000000000e007343 */ /* 0x022fea0003c00000 */
.L_x_18:
[----:B------:R-:W-:-:S06]  /*16f0*/  ULOP3.LUT UR4, UR40, 0x1, URZ, 0xfc, !UPT ;  /* 0x0000000128047892 */ /* 0x000fcc000f8efc3f */
[----:B------:R-:W-:-:S05]  /*1700*/  IMAD.U32 R0, RZ, RZ, UR4 ;  /* 0x00000004ff007e24 */ /* 0x000fca000f8e00ff */
[----:B------:R-:W-:-:S13]  /*1710*/  ISETP.NE.AND P0, PT, R0, 0x3, PT ;  /* 0x000000030000780c */ /* 0x000fda0003f05270 */
[----:B------:R-:W-:Y:S05]  /*1720*/  @!P0 BRA `(.L_x_19) ;  /* 0x0000000000048947 */ /* 0x000fea0003800000 */
[----:B------:R-:W-:Y:S01]  /*1730*/  BPT.TRAP 0x1 ;  /* 0x000000040000795c */ /* 0x000fe20000300000 */
.L_x_19:
[----:B------:R-:W-:Y:S02]  /*1740*/  IMAD.U32 R3, RZ, RZ, UR39 ;  /* 0x00000027ff037e24 */ /* 0x000fe4000f8e00ff */
[----:B------:R-:W-:-:S03]  /*1750*/  IMAD.U32 R0, RZ, RZ, UR38 ;  /* 0x00000026ff007e24 */ /* 0x000fc6000f8e00ff */
[----:B------:R-:W-:Y:S02]  /*1760*/  LEA R3, R3, UR45, 0x3 ;  /* 0x0000002d03037c11 */ /* 0x000fe4000f8e18ff */
[----:B------:R-:W-:-:S04]  /*1770*/  SHF.L.U32 R0, R0, 0x1f, RZ ;  /* 0x0000001f00007819 */ /* 0x000fc800000006ff */
[----:B------:R2:W3:Y:S01]  /*1780*/  SYNCS.PHASECHK.TRANS64.TRYWAIT P1, [R3+URZ], R0 ;  /* 0x00000000030075a7 */ /* 0x0004e2000802017f */
[----:B------:R-:W-:Y:S05]  /*1790*/  @!P0 BRA `(.L_x_20) ;  /* 0x0000000000048947 */ /* 0x000fea0003800000 */
[----:B------:R-:W-:Y:S01]  /*17a0*/  BPT.TRAP 0x1 ;  /* 0x000000040000795c */ /* 0x000fe20000300000 */
.L_x_20:
[----:B---3--:R-:W-:Y:S05]  /*17b0*/  @P1 BRA `(.L_x_21) ;  /* 0x0000000000081947 */ /* 0x008fea0003800000 */
[----:B------:R-:W3:Y:S02]  /*17c0*/  SYNCS.PHASECHK.TRANS64.TRYWAIT P1, [R3+URZ], R0 ;  /* 0x00000000030075a7 */ /* 0x000ee4000802017f */
[----:B---3--:R-:W-:Y:S05]  /*17d0*/  @!P1 BRA `(.L_x_22) ;  /* 0x000000e400489947 */ /* 0x008fea0003800000 */
.L_x_21:
[----:B------:R-:W-:-:S04]  /*17e0*/  UISETP.LT.AND UP0, UPT, UR44, 0x1, UPT ;  /* 0x000000012c00788c */ /* 0x000fc8000bf01270 */
[----:B------:R-:W-:-:S06]  /*17f0*/  USEL UR4, UR44, 0x1, UP0 ;  /* 0x000000012c047887 */ /* 0x000fcc0008000000 */
[----:B--23--:R-:W-:Y:S01]  /*1800*/  IMAD.U32 R0, RZ, RZ, UR4 ;  /* 0x00000004ff007e24 */ /* 0x00cfe2000f8e00ff */
[----:B------:R-:W-:Y:S05]  /*1810*/  WARPSYNC.ALL ;  /* 0x0000000000007948 */ /* 0x000fea0003800000 */
[----:B------:R-:W-:-:S04]  /*1820*/  IADD3 R0, -R0, UR44, RZ ;  /* 0x0000002c00007c10 */ /* 0x000fc8000fffe1ff */
[----:B------:R-:W-:Y:S01]  /*1830*/  ISETP.GE.AND P1, PT, R0, 0x1, PT ;  /* 0x000000010000780c */ /* 0x000fe20003f26270 */
[----:B------:R-:W-:Y:S01]  /*1840*/  UIADD3 UR4, UR45, 0x2a200, URZ ;  /* 0x0002a2002d047890 */ /* 0x000fe2000fffe03f */
[----:B------:R-:W-:Y:S01]  /*1850*/  WARPGROUP.ARRIVE ;  /* 0x00000000000079c5 */ /* 0x000fe20000000000 */
[----:B------:R-:W-:Y:S02]  /*1860*/  ULOP3.LUT UR47, UR47, 0x10000, URZ, 0xfc, !UPT ;  /* 0x000100002f2f7892 */ /* 0x000fe4000f8efc3f */
[----:B------:R-:W-:Y:S02]  /*1870*/  USHF.R.U32.HI UR4, URZ, 0x4, UR4 ;  /* 0x000000043f047899 */ /* 0x000fe40008011604 */
[----:B------:R-:W-:Y:S02]  /*1880*/  UIMAD UR8, UR39, 0x300, UR47 ;  /* 0x00000300270878a4 */ /* 0x000fe4000f8e022f */
[----:B------:R-:W-:Y:S01]  /*1890*/  ULOP3.LUT UR4, UR4, 0x3fff, URZ, 0xc0, !UPT ;  /* 0x00003fff04047892 */ /* 0x000fe2000f8ec03f */
[----:B------:R-:W-:Y:S01]  /*18a0*/  UMOV UR5, 0xc0000010 ;  /* 0xc000001000057882 */ /* 0x000fe20000000000 */
[----:B------:R-:W-:-:S02]  /*18b0*/  UMOV UR7, 0xc0000010 ;  /* 0xc000001000077882 */ /* 0x000fc40000000000 */
[----:B------:R-:W-:-:S03]  /*18c0*/  ULOP3.LUT UR10, UR4, 0x10000, URZ, 0xfc, !UPT ;  /* 0x00010000040a7892 */ /* 0x000fc6000f8efc3f */
[----:B------:R-:W-:Y:S01]  /*18d0*/  UMOV UR4, UR8 ;  /* 0x0000000800047c82 */ /* 0x000fe20008000000 */
[----:B------:R-:W-:-:S09]  /*18e0*/  ULEA UR6, UR39, UR10, 0x8 ;  /* 0x0000000a27067291 */ /* 0x000fd2000f8e403f */
[----:B------:R-:W-:Y:S01]  /*18f0*/  HGMMA.64x128x16.F32.BF16 R152, gdesc[UR4], RZ, !UPT, gsb0 ;  /* 0x01e00000049879f0 */ /* 0x000fe2000c0018ff */
[----:B------:R-:W-:Y:S01]  /*1900*/  UIADD3 UR4, UR8, 0x100, URZ ;  /* 0x0000010008047890 */ /* 0x000fe2000fffe03f */
[----:B------:R-:W-:Y:S01]  /*1910*/  UMOV UR5, 0xc0000010 ;  /* 0xc000001000057882 */ /* 0x000fe20000000000 */
[----:B------:R-:W-:Y:S02]  /*1920*/  WARPGROUP.DEPBAR.LE gsb0, 0x0 ;  /* 0x00008000000079c5 */ /* 0x000fe40000010000 */
[----:B------:R-:W-:-:S07]  /*1930*/  WARPGROUP.ARRIVE ;  /* 0x00000000000079c5 */ /* 0x000fce0000000000 */
[----:B------:R-:W-:Y:S01]  /*1940*/  HGMMA.64x128x16.F32.BF16 R88, gdesc[UR4], RZ, !UPT, gsb0 ;  /* 0x01e00000045879f0 */ /* 0x000fe2000c0018ff */
[----:B------:R-:W-:Y:S01]  /*1950*/  UIADD3 UR4, UR8, 0x200, URZ ;  /* 0x0000020008047890 */ /* 0x000fe2000fffe03f */
[----:B------:R-:W-:Y:S01]  /*1960*/  UMOV UR5, 0xc0000010 ;  /* 0xc000001000057882 */ /* 0x000fe20000000000 */
[----:B------:R-:W-:Y:S02]  /*1970*/  WARPGROUP.DEPBAR.LE gsb0, 0x0 ;  /* 0x00008000000079c5 */ /* 0x000fe40000010000 */
[----:B------:R-:W-:-:S07]  /*1980*/  WARPGROUP.ARRIVE ;  /* 0x00000000000079c5 */ /* 0x000fce0000000000 */
[----:B------:R-:W-:Y:S03]  /*1990*/  HGMMA.64x128x16.F32.BF16 R24, gdesc[UR4], RZ, !UPT, gsb0 ;  /* 0x01e00000041879f0 */ /* 0x000fe6000c0018ff */
[----:B------:R-:W-:Y:S02]  /*19a0*/  WARPGROUP.DEPBAR.LE gsb0, 0x0 ;  /* 0x00008000000079c5 */ /* 0x000fe40000010000 */
[----:B------:R-:W-:Y:S05]  /*19b0*/  @!P1 BRA `(.L_x_23) ;  /* 0x0000000000e89947 */ /* 0x000fea0003800000 */
[----:B------:R-:W-:Y:S01]  /*19c0*/  UIADD3 UR4, UR39, 0x1, URZ ;  /* 0x0000000127047890 */ /* 0x000fe2000fffe03f */
[----:B------:R-:W-:Y:S02]  /*19d0*/  IMAD.MOV.U32 R3, RZ, RZ, R0 ;  /* 0x000000ffff037224 */ /* 0x000fe400078e0000 */
[----:B01----:R-:W-:Y:S01]  /*19e0*/  IMAD.U32 R4, RZ, RZ, UR39 ;  /* 0x00000027ff047e24 */ /* 0x003fe2000f8e00ff */
[----:B------:R-:W-:-:S04]  /*19f0*/  UISETP.NE.AND UP0, UPT, UR4, 0xe, UPT ;  /* 0x0000000e0400788c */ /* 0x000fc8000bf05270 */
[----:B------:R-:W-:Y:S02]  /*1a00*/  USEL UR5, URZ, 0x1, UP0 ;  /* 0x000000013f057887 */ /* 0x000fe40008000000 */
[----:B------:R-:W-:Y:S02]  /*1a10*/  USEL UR8, UR4, URZ, UP0 ;  /* 0x0000003f04087287 */ /* 0x000fe40008000000 */
[----:B------:R-:W-:-:S06]  /*1a20*/  ULOP3.LUT UR5, UR38, UR5, URZ, 0x3c, !UPT ;  /* 0x0000000526057292 */ /* 0x000fcc000f8e3c3f */
[----:B------:R-:W-:-:S07]  /*1a30*/  IMAD.U32 R7, RZ, RZ, UR5 ;  /* 0x00000005ff077e24 */ /* 0x000fce000f8e00ff */
.L_x_30:
[----:B------:R-:W-:Y:S05]  /*1a40*/  @!P0 BRA `(.L_x_24) ;  /* 0x0000000000048947 */ /* 0x000fea0003800000 */
[----:B------:R-:W-:Y:S01]  /*1a50*/  BPT.TRAP 0x1 ;  /* 0x000000040000795c */ /* 0x000fe20000300000 */
.L_x_24:
[----:B------:R-:W-:Y:S01]  /*1a60*/  ULEA UR4, UR8, UR45, 0x3 ;  /* 0x0000002d08047291 */ /* 0x000fe2000f8e183f */
[----:B------:R-:W-:-:S08]  /*1a70*/  SHF.L.U32 R5, R7, 0x1f, RZ ;  /* 0x0000001f07057819 */ /* 0x000fd000000006ff */
[----:B------:R0:W1:Y:S01]  /*1a80*/  SYNCS.PHASECHK.TRANS64.TRYWAIT P1, [UR4], R5 ;  /* 0x00000005ff0075a7 */ /* 0x0000620008020144 */
[----:B------:R-:W-:Y:S05]  /*1a90*/  @!P0 BRA `(.L_x_25) ;  /* 0x0000000000048947 */ /* 0x000fea0003800000 */
[----:B------:R-:W-:Y:S01]  /*1aa0*/  BPT.TRAP 0x1 ;  /* 0x000000040000795c */ /* 0x000fe20000300000 */
.L_x_25:
[----:B-1----:R-:W-:Y:S05]  /*1ab0*/  @P1 BRA `(.L_x_26) ;  /* 0x0000000000081947 */ /* 0x002fea0003800000 */
[----:B------:R-:W1:Y:S02]  /*1ac0*/  SYNCS.PHASECHK.TRANS64.TRYWAIT P1, [UR4], R5 ;  /* 0x00000005ff0075a7 */ /* 0x000e640008020144 */
[----:B-1----:R-:W-:Y:S05]  /*1ad0*/  @!P1 BRA `(.L_x_27) ;  /* 0x000000e0009c9947 */ /* 0x002fea0003800000 */
.L_x_26:
[----:B------:R-:W-:Y:S01]  /*1ae0*/  UIMAD UR9, UR8, 0x300, UR47 ;  /* 0x00000300080978a4 */ /* 0x000fe2000f8e022f */
[----:B------:R-:W-:Y:S01]  /*1af0*/  WARPGROUP.ARRIVE ;  /* 0x00000000000079c5 */ /* 0x000fe20000000000 */
[----:B------:R-:W-:Y:S01]  /*1b00*/  ULEA UR6, UR8, UR10, 0x8 ;  /* 0x0000000a08067291 */ /* 0x000fe2000f8e403f */
[----:B------:R-:W-:Y:S01]  /*1b10*/  UMOV UR5, 0xc0000010 ;  /* 0xc000001000057882 */ /* 0x000fe20000000000 */
[----:B------:R-:W-:-:S03]  /*1b20*/  UMOV UR7, 0xc0000010 ;  /* 0xc000001000077882 */ /* 0x000fc60000000000 */
[----:B------:R-:W-:-:S04]  /*1b30*/  UMOV UR4, UR9 ;  /* 0x0000000900047c82 */ /* 0x000fc80008000000 */
[----:B------:R-:W-:Y:S01]  /*1b40*/  HGMMA.64x128x16.F32.BF16 R152, gdesc[UR4], R152, gsb0 ;  /* 0x01e00000049879f0 */ /* 0x000fe20008001898 */
[----:B------:R-:W-:Y:S01]  /*1b50*/  UIADD3 UR4, UR9, 0x100, URZ ;  /* 0x0000010009047890 */ /* 0x000fe2000fffe03f */
[----:B------:R-:W-:Y:S01]  /*1b60*/  UMOV UR5, 0xc0000010 ;  /* 0xc000001000057882 */ /* 0x000fe20000000000 */
[----:B------:R-:W-:Y:S02]  /*1b70*/  WARPGROUP.DEPBAR.LE gsb0, 0x0 ;  /* 0x00008000000079c5 */ /* 0x000fe40000010000 */
[----:B------:R-:W-:-:S07]  /*1b80*/  WARPGROUP.ARRIVE ;  /* 0x00000000000079c5 */ /* 0x000fce0000000000 */
[----:B------:R-:W-:Y:S01]  /*1b90*/  HGMMA.64x128x16.F32.BF16 R88, gdesc[UR4], R88, gsb0 ;  /* 0x01e00000045879f0 */ /* 0x000fe20008001858 */
[----:B------:R-:W-:Y:S01]  /*1ba0*/  UIADD3 UR4, UR9, 0x200, URZ ;  /* 0x0000020009047890 */ /* 0x000fe2000fffe03f */
[----:B------:R-:W-:Y:S01]  /*1bb0*/  UMOV UR5, 0xc0000010 ;  /* 0xc000001000057882 */ /* 0x000fe20000000000 */
[----:B------:R-:W-:Y:S02]  /*1bc0*/  WARPGROUP.DEPBAR.LE gsb0, 0x0 ;  /* 0x00008000000079c5 */ /* 0x000fe40000010000 */
[----:B------:R-:W-:-:S07]  /*1bd0*/  WARPGROUP.ARRIVE ;  /* 0x00000000000079c5 */ /* 0x000fce0000000000 */
[----:B------:R-:W-:Y:S03]  /*1be0*/  HGMMA.64x128x16.F32.BF16 R24, gdesc[UR4], R24, gsb0 ;  /* 0x01e00000041879f0 */ /* 0x000fe60008001818 */
[----:B------:R-:W-:Y:S02]  /*1bf0*/  WARPGROUP.DEPBAR.LE gsb0, 0x0 ;  /* 0x00008000000079c5 */ /* 0x000fe40000010000 */
[----:B------:R-:W-:Y:S05]  /*1c00*/  @!P0 BRA `(.L_x_28) ;  /* 0x0000000000048947 */ /* 0x000fea0003800000 */
[----:B------:R-:W-:Y:S01]  /*1c10*/  BPT.TRAP 0x1 ;  /* 0x000000040000795c */ /* 0x000fe20000300000 */
.L_x_28:
[----:B------:R-:W-:Y:S01]  /*1c20*/  ISETP.NE.AND P1, PT, R18, RZ, PT ;  /* 0x000000ff1200720c */ /* 0x000fe20003f25270 */
[----:B------:R-:W-:-:S12]  /*1c30*/  UISETP.GT.U32.AND UP0, UPT, UR40, 0x1, UPT ;  /* 0x000000012800788c */ /* 0x000fd8000bf04070 */
[----:B01----:R-:W-:-:S05]  /*1c40*/  @P1 LEA R5, R4, UR45, 0x3 ;  /* 0x0000002d04051c11 */ /* 0x003fca000f8e18ff */
[----:B------:R-:W-:-:S05]  /*1c50*/  @P1 VIADD R6, R5, 0x70 ;  /* 0x0000007005061836 */ /* 0x000fca0000000000 */
[----:B------:R-:W-:-:S04]  /*1c60*/  @P1 PRMT R6, R19, 0x654, R6 ;  /* 0x0000065413061816 */ /* 0x000fc80000000006 */
[----:B------:R0:W-:Y:S01]  /*1c70*/  @P1 SYNCS.ARRIVE.TRANS64.RED.A1T0 RZ, [R6+URZ], RZ ;  /* 0x000000ff06ff19a7 */ /* 0x0001e2000810043f */
[----:B------:R-:W-:-:S13]  /*1c80*/  PLOP3.LUT P1, PT, PT, PT, UP0, 0x80, 0x0 ;  /* 0x000000000000781c */ /* 0x000fda0003f2f008 */
[----:B0-----:R-:W-:Y:S05]  /*1c90*/  @P1 BRA `(.L_x_29) ;  /* 0x0000000000041947 */ /* 0x001fea0003800000 */
[----:B------:R-:W-:Y:S01]  /*1ca0*/  BPT.TRAP 0x1 ;  /* 0x000000040000795c */ /* 0x000fe20000300000 */
.L_x_29:
[----:B------:R-:W-:Y:S01]  /*1cb0*/  UIADD3 UR8, UR8, 0x1, URZ ;  /* 0x0000000108087890 */ /* 0x000fe2000fffe03f */
[C---:B------:R-:W-:Y:S01]  /*1cc0*/  ISETP.GT.AND P2, PT, R3.reuse, 0x1, PT ;  /* 0x000000010300780c */ /* 0x040fe20003f44270 */
[----:B------:R-:W-:Y:S02]  /*1cd0*/  VIADD R4, R4, 0x1 ;  /* 0x0000000104047836 */ /* 0x000fe40000000000 */
[----:B------:R-:W-:Y:S01]  /*1ce0*/  UISETP.NE.AND UP0, UPT, UR8, 0xe, UPT ;  /* 0x0000000e0800788c */ /* 0x000fe2000bf05270 */
[----:B------:R-:W-:Y:S02]  /*1cf0*/  VIADD R3, R3, 0xffffffff ;  /* 0xffffffff03037836 */ /* 0x000fe40000000000 */
[C---:B------:R-:W-:Y:S01]  /*1d00*/  ISETP.NE.AND P1, PT, R4.reuse, 0xe, PT ;  /* 0x0000000e0400780c */ /* 0x040fe20003f25270 */
[----:B------:R-:W-:Y:S02]  /*1d10*/  USEL UR4, URZ, 0x1, UP0 ;  /* 0x000000013f047887 */ /* 0x000fe40008000000 */
[----:B------:R-:W-:Y:S01]  /*1d20*/  USEL UR8, UR8, URZ, UP0 ;  /* 0x0000003f08087287 */ /* 0x000fe20008000000 */
[----:B------:R-:W-:-:S03]  /*1d30*/  SEL R4, R4, RZ, P1 ;  /* 0x000000ff04047207 */ /* 0x000fc60000800000 */
[----:B------:R-:W-:Y:S01]  /*1d40*/  LOP3.LUT R7, R7, UR4, RZ, 0x3c, !PT ;  /* 0x0000000407077c12 */ /* 0x000fe2000f8e3cff */
[----:B------:R-:W-:Y:S07]  /*1d50*/  @P2 BRA `(.L_x_30) ;  /* 0xfffffffc00382947 */ /* 0x000fee000383ffff */
.L_x_23:
[----:B------:R-:W2:Y:S02]  /*1d60*/  LDC R3, c[0x0][0x28c] ;  /* 0x0000a300ff037b82 */ /* 0x000ea40000000800 */
[----:B--2---:R-:W-:-:S13]  /*1d70*/  ISETP.GE.AND P1, PT, R3, 0x1, PT ;  /* 0x000000010300780c */ /* 0x004fda0003f26270 */
[----:B------:R-:W-:Y:S05]  /*1d80*/  @!P1 BRA `(.L_x_31) ;  /* 0x00000000004c9947 */ /* 0x000fea0003800000 */
[----:B------:R-:W-:Y:S05]  /*1d90*/  @!P0 BRA `(.L_x_32) ;  /* 0x0000000000048947 */ /* 0x000fea0003800000 */
[----:B------:R-:W-:Y:S01]  /*1da0*/  BPT.TRAP 0x1 ;  /* 0x000000040000795c */ /* 0x000fe20000300000 */
.L_x_32:
[----:B------:R-:W-:Y:S01]  /*1db0*/  ISETP.NE.AND P0, PT, R18, RZ, PT ;  /* 0x000000ff1200720c */ /* 0x000fe20003f05270 */
[----:B------:R-:W-:-:S12]  /*1dc0*/  BSSY B0, `(.L_x_33) ;  /* 0x000000b000007945 */ /* 0x000fd80003800000 */
[----:B------:R-:W-:Y:S05]  /*1dd0*/  @!P0 BRA `(.L_x_34) ;  /* 0x0000000000248947 */ /* 0x000fea0003800000 */
[----:B------:R-:W-:-:S05]  /*1de0*/  VIADD R0, R0, UR39 ;  /* 0x0000002700007c36 */ /* 0x000fca0008000000 */
[----:B01----:R-:W-:-:S05]  /*1df0*/  SHF.R.U32.HI R4, RZ, 0x1, R0 ;  /* 0x00000001ff047819 */ /* 0x003fca0000011600 */
[----:B------:R-:W-:-:S05]  /*1e00*/  IMAD.WIDE.U32 R4, R4, -0x6db6db6d, RZ ;  /* 0x9249249304047825 */ /* 0x000fca00078e00ff */
[----:B------:R-:W-:-:S05]  /*1e10*/  SHF.R.U32.HI R5, RZ, 0x2, R5 ;  /* 0x00000002ff057819 */ /* 0x000fca0000011605 */
[----:B------:R-:W-:-:S05]  /*1e20*/  IMAD R0, R5, -0xe, R0 ;  /* 0xfffffff205007824 */ /* 0x000fca00078e0200 */
[----:B------:R-:W-:-:S05]  /*1e30*/  LEA R0, R0, UR45, 0x3 ;  /* 0x0000002d00007c11 */ /* 0x000fca000f8e18ff */
[----:B------:R-:W-:-:S05]  /*1e40*/  VIADD R0, R0, 0x70 ;  /* 0x0000007000007836 */ /* 0x000fca0000000000 */
[----:B------:R-:W-:-:S04]  /*1e50*/  PRMT R0, R19, 0x654, R0 ;  /* 0x0000065413007816 */ /* 0x000fc80000000000 */
[----:B------:R2:W-:Y:S03]  /*1e60*/  SYNCS.ARRIVE.TRANS64.RED.A1T0 RZ, [R0+URZ], RZ ;  /* 0x000000ff00ff79a7 */ /* 0x0005e6000810043f */
.L_x_34:
[----:B------:R-:W-:Y:S05]  /*1e70*/  BSYNC B0 ;  /* 0x0000000000007941 */ /* 0x000fea0003800000 */
.L_x_33:
[----:B------:R-:W-:-:S06]  /*1e80*/  UISETP.GT.U32.AND UP0, UPT, UR40, 0x1, UPT ;  /* 0x000000012800788c */ /* 0x000fcc000bf04070 */
[----:B------:R-:W-:-:S13]  /*1e90*/  PLOP3.LUT P0, PT, PT, PT, UP0, 0x80, 0x0 ;  /* 0x000000000000781c */ /* 0x000fda0003f0f008 */
[----:B------:R-:W-:Y:S05]  /*1ea0*/  @P0 BRA `(.L_x_31) ;  /* 0x0000000000040947 */ /* 0x000fea0003800000 */
[----:B------:R-:W-:Y:S01]  /*1eb0*/  BPT.TRAP 0x1 ;  /* 0x000000040000795c */ /* 0x000fe20000300000 */
.L_x_31:
[C---:B--2---:R-:W-:Y:S01]  /*1ec0*/  LOP3.LUT R0, R2.reuse, 0x3, RZ, 0xc0, !PT ;  /* 0x0000000302007812 */ /* 0x044fe200078ec0ff */
[----:B------:R-:W-:Y:S01]  /*1ed0*/  IMAD.MOV.U32 R9, RZ, RZ, -0x2 ;  /* 0xfffffffeff097424 */ /* 0x000fe200078e00ff */
[----:B------:R-:W-:Y:S01]  /*1ee0*/  ULDC UR5, c[0x0][0x288] ;  /* 0x0000a20000057ab9 */ /* 0x000fe20000000800 */
[----:B------:R-:W-:Y:S01]  /*1ef0*/  USHF.L.U32 UR42, UR42, 0x7, URZ ;  /* 0x000000072a2a7899 */ /* 0x000fe2000800063f */
[----:B01----:R-:W-:Y:S01]  /*1f00*/  LOP3.LUT R4, R2, 0x60, RZ, 0xc0, !PT ;  /* 0x0000006002047812 */ /* 0x003fe200078ec0ff */
[----:B------:R-:W-:Y:S01]  /*1f10*/  IMAD R9, R0, R9, UR5 ;  /* 0x0000000500097e24 */ /* 0x000fe2000f8e0209 */
[--C-:B------:R-:W-:Y:S01]  /*1f20*/  SHF.R.U32.HI R0, RZ, 0x7, R2.reuse ;  /* 0x00000007ff007819 */ /* 0x100fe20000011602 */
[----:B------:R-:W-:Y:S01]  /*1f30*/  UIMAD.WIDE UR8, UR41, 0x180, URZ ;  /* 0x00000180290878a5 */ /* 0x000fe2000f8e023f */
[----:B------:R-:W-:Y:S01]  /*1f40*/  SHF.R.U32.HI R3, RZ, 0x2, R2 ;  /* 0x00000002ff037819 */ /* 0x000fe20000011602 */
[----:B------:R-:W-:Y:S01]  /*1f50*/  UIMAD UR41, UR41, 0x180, URZ ;  /* 0x00000180292978a4 */ /* 0x000fe2000f8e023f */
[----:B------:R-:W-:Y:S01]  /*1f60*/  LOP3.LUT R0, R0, 0x1, RZ, 0xc0, !PT ;  /* 0x0000000100007812 */ /* 0x000fe200078ec0ff */
[----:B------:R-:W-:Y:S01]  /*1f70*/  UISETP.GE.AND UP0, UPT, UR42, UR5, UPT ;  /* 0x000000052a00728c */ /* 0x000fe2000bf06270 */
[----:B------:R-:W-:Y:S01]  /*1f80*/  SHF.R.U32.HI R8, RZ, 0x1, R4 ;  /* 0x00000001ff087819 */ /* 0x000fe20000011604 */
[----:B------:R-:W-:Y:S01]  /*1f90*/  UIADD3 UR39, UR44, UR39, URZ ;  /* 0x000000272c277290 */ /* 0x000fe2000fffe03f */
[----:B------:R-:W-:Y:S01]  /*1fa0*/  IMAD.SHL.U32 R5, R2, 0x2, RZ ;  /* 0x0000000202057824 */ /* 0x000fe200078e00ff */
[----:B------:R-:W-:Y:S01]  /*1fb0*/  ULDC UR12, c[0x0][0x284] ;  /* 0x0000a100000c7ab9 */ /* 0x000fe20000000800 */
[----:B------:R-:W-:Y:S01]  /*1fc0*/  IMAD.U32 R4, RZ, RZ, UR42 ;  /* 0x0000002aff047e24 */ /* 0x000fe2000f8e00ff */
[----:B------:R-:W-:Y:S01]  /*1fd0*/  UISETP.GE.OR UP0, UPT, UR41, UR12, UP0 ;  /* 0x0000000c2900728c */ /* 0x000fe20008706670 */
[----:B------:R-:W-:Y:S01]  /*1fe0*/  IMAD.SHL.U32 R6, R0, 0x40, RZ ;  /* 0x0000004000067824 */ /* 0x000fe200078e00ff */
[----:B------:R-:W-:Y:S01]  /*1ff0*/  LOP3.LUT R3, R3, 0x7, RZ, 0xc0, !PT ;  /* 0x0000000703037812 */ /* 0x000fe200078ec0ff */
[----:B------:R-:W-:Y:S01]  /*2000*/  UISETP.GT.U32.AND UP1, UPT, UR39, 0xd, UPT ;  /* 0x0000000d2700788c */ /* 0x000fe2000bf24070 */
[----:B------:R-:W-:Y:S01]  /*2010*/  LOP3.LUT R4, R4, 0x6, R5, 0xf8, !PT ;  /* 0x0000000604047812 */ /* 0x000fe200078ef805 */
[----:B------:R-:W-:Y:S01]  /*2020*/  USHF.R.S32.HI UR13, URZ, 0x1f, UR43 ;  /* 0x0000001f3f0d7899 */ /* 0x000fe2000801142b */
[--C-:B------:R-:W-:Y:S01]  /*2030*/  LOP3.LUT R223, R6, 0x40, R3.reuse, 0xe2, !PT ;  /* 0x0000004006df7812 */ /* 0x100fe200078ee203 */
[----:B------:R-:W-:Y:S01]  /*2040*/  ULDC.64 UR10, c[0x0][0x5d0] ;  /* 0x00017400000a7ab9 */ /* 0x000fe20000000a00 */
[----:B------:R-:W-:Y:S01]  /*2050*/  USHF.R.U32.HI UR4, URZ, 0x1, UR39 ;  /* 0x000000013f047899 */ /* 0x000fe20008011627 */
[----:B------:R-:W-:Y:S01]  /*2060*/  IADD3 R3, RZ, -R8, -R3 ;  /* 0x80000008ff037210 */ /* 0x000fe20007ffe803 */
[----:B------:R-:W-:Y:S01]  /*2070*/  UISETP.LT.U32.AND UP1, UPT, UR44, 0xe, UP1 ;  /* 0x0000000e2c00788c */ /* 0x000fe20008f21070 */
[----:B------:R-:W-:Y:S01]  /*2080*/  PLOP3.LUT P0, PT, PT, PT, UP0, 0x80, 0x0 ;  /* 0x000000000000781c */ /* 0x000fe20003f0f008 */
[----:B------:R-:W-:Y:S01]  /*2090*/  UISETP.GE.U32.AND UP2, UPT, UR44, 0xe, UPT ;  /* 0x0000000e2c00788c */ /* 0x000fe2000bf46070 */
[----:B------:R-:W-:Y:S01]  /*20a0*/  SHF.R.S32.HI R5, RZ, 0x1f, R4 ;  /* 0x0000001fff057819 */ /* 0x000fe20000011404 */
[----:B------:R-:W-:-:S02]  /*20b0*/  UIMAD UR6, UR13, UR10, URZ ;  /* 0x0000000a0d0672a4 */ /* 0x000fc4000f8e023f */
[----:B------:R-:W-:Y:S01]  /*20c0*/  IMAD.U32 R7, RZ, RZ, UR10 ;  /* 0x0000000aff077e24 */ /* 0x000fe2000f8e00ff */
[----:B------:R-:W-:Y:S01]  /*20d0*/  UIMAD.WIDE.U32 UR4, UR4, -0x6db6db6d, URZ ;  /* 0x92492493040478a5 */ /* 0x000fe2000f8e003f */
[----:B------:R-:W-:Y:S01]  /*20e0*/  IMAD R3, R0, -0x40, R3 ;  /* 0xffffffc000037824 */ /* 0x000fe200078e0203 */
[----:B------:R-:W-:Y:S01]  /*20f0*/  USEL UR7, URZ, 0x1, !UP1 ;  /* 0x000000013f077887 */ /* 0x000fe2000c800000 */
[----:B------:R-:W-:Y:S01]  /*2100*/  IMAD.U32 R0, RZ, RZ, UR12 ;  /* 0x0000000cff007e24 */ /* 0x000fe2000f8e00ff */
[----:B------:R-:W-:Y:S02]  /*2110*/  UIMAD UR6, UR43, UR11, UR6 ;  /* 0x0000000b2b0672a4 */ /* 0x000fe4000f8e0206 */
[----:B------:R-:W-:Y:S01]  /*2120*/  IMAD.WIDE.U32 R6, R7, UR43, R4 ;  /* 0x0000002b07067c25 */ /* 0x000fe2000f8e0004 */
[----:B------:R-:W-:Y:S01]  /*2130*/  USHF.R.U32.HI UR4, URZ, 0x2, UR5 ;  /* 0x000000023f047899 */ /* 0x000fe20008011605 */
[----:B------:R-:W-:Y:S01]  /*2140*/  LOP3.LUT R223, R223, UR8, R8, 0xfe, !PT ;  /* 0x00000008dfdf7c12 */ /* 0x000fe2000f8efe08 */
[----:B------:R-:W-:Y:S01]  /*2150*/  ULOP3.LUT UR38, UR38, UR7, URZ, 0x3c, !UPT ;  /* 0x0000000726267292 */ /* 0x000fe2000f8e3c3f */
[----:B------:R-:W-:Y:S01]  /*2160*/  IADD3 R3, R0, -UR41, R3 ;  /* 0x8000002900037c10 */ /* 0x000fe2000fffe003 */
[----:B------:R-:W-:Y:S01]  /*2170*/  UIMAD UR39, UR4, -0xe, UR39 ;  /* 0xfffffff2042778a4 */ /* 0x000fe2000f8e0227 */
[----:B------:R-:W-:Y:S01]  /*2180*/  VIADD R7, R7, UR6 ;  /* 0x0000000607077c36 */ /* 0x000fe20008000000 */
[----:B------:R-:W-:Y:S01]  /*2190*/  @UP2 ULOP3.LUT UR38, UR38, 0x1, UR4, 0x78, !UPT ;  /* 0x0000000126262892 */ /* 0x000fe2000f8e7804 */
[----:B------:R-:W-:Y:S01]  /*21a0*/  VIADD R0, R9, -UR42 ;  /* 0x8000002a09007c36 */ /* 0x000fe20008000000 */
[----:B------:R-:W-:Y:S01]  /*21b0*/  UMOV UR41, 0xffffffff ;  /* 0xffffffff00297882 */ /* 0x000fe20000000000 */
[----:B------:R-:W-:Y:S09]  /*21c0*/  @P0 BRA `(.L_x_35) ;  /* 0x000000b400e40947 */ /* 0x000ff20003800000 */
[----:B-----5:R-:W-:Y:S01]  /*21d0*/  FSETP.NEU.AND P0, PT, R22, RZ, PT ;  /* 0x000000ff1600720b */ /* 0x020fe20003f0d000 */
[----:B------:R-:W-:Y:S01]  /*21e0*/  ULDC.64 UR6, c[0x0][0x5c8] ;  /* 0x0001720000067ab9 */ /* 0x000fe20000000a00 */
[----:B------:R-:W-:Y:S01]  /*21f0*/  ISETP.GT.AND P1, PT, R3, RZ, PT ;  /* 0x000000ff0300720c */ /* 0x000fe20003f24270 */
[----:B------:R-:W-:Y:S01]  /*2200*/  UIMAD UR4, UR9, UR6, URZ ;  /* 0x00000006090472a4 */ /* 0x000fe2000f8e023f */
[----:B------:R-:W-:Y:S01]  /*2210*/  IMAD.U32 R8, RZ, RZ, UR7 ;  /* 0x00000007ff087e24 */ /* 0x000fe2000f8e00ff */
[----:B------:R-:W-:Y:S01]  /*2220*/  BSSY B0, `(.L_x_35) ;  /* 0x0000b73000007945 */ /* 0x000fe20003800000 */
[----:B------:R-:W-:Y:S01]  /*2230*/  IMAD.WIDE.U32 R216, R223, UR6, R6 ;  /* 0x00000006dfd87c25 */ /* 0x000fe2000f8e0006 */
[----:B------:R-:W-:-:S03]  /*2240*/  ISETP.GT.AND P2, PT, R0, RZ, P1 ;  /* 0x000000ff0000720c */ /* 0x000fc60000f44270 */
[----:B------:R-:W-:-:S04]  /*2250*/  IMAD R219, R223, R8, UR4 ;  /* 0x00000004dfdb7e24 */ /* 0x000fc8000f8e0208 */
[----:B------:R-:W-:Y:S01]  /*2260*/  IMAD.IADD R219, R217, 0x1, R219 ;  /* 0x00000001d9db7824 */ /* 0x000fe200078e02db */
[----:B------:R-:W-:Y:S06]  /*2270*/  @!P0 BRA `(.L_x_36) ;  /* 0x0000007c00688947 */ /* 0x000fec0003800000 */
[----:B------:R-:W0:Y:S01]  /*2280*/  LDC.64 R6, c[0x0][0x5b8] ;  /* 0x00016e00ff067b82 */ /* 0x000e220000000a00 */
[----:B------:R-:W-:-:S07]  /*2290*/  ULDC.64 UR4, c[0x0][0x5c0] ;  /* 0x0001700000047ab9 */ /* 0x000fce0000000a00 */
[----:B------:R-:W1:Y:S08]  /*22a0*/  LDC.64 R8, c[0x0][0x5b0] ;  /* 0x00016c00ff087b82 */ /* 0x000e700000000a00 */
[----:B------:R-:W2:Y:S01]  /*22b0*/  LDC.64 R10, c[0x0][0x5a8] ;  /* 0x00016a00ff0a7b82 */ /* 0x000ea20000000a00 */
[----:B0-----:R-:W-:-:S04]  /*22c0*/  IMAD R12, R6, UR13, RZ ;  /* 0x0000000d060c7c24 */ /* 0x001fc8000f8e02ff */
[----:B------:R-:W-:Y:S02]  /*22d0*/  IMAD R7, R7, UR43, R12 ;  /* 0x0000002b07077c24 */ /* 0x000fe4000f8e020c */
[----:B------:R-:W-:-:S04]  /*22e0*/  IMAD.WIDE.U32 R12, R6, UR43, R4 ;  /* 0x0000002b060c7c25 */ /* 0x000fc8000f8e0004 */
[----:B-1----:R-:W-:Y:S02]  /*22f0*/  IMAD R14, R8, UR9, RZ ;  /* 0x00000009080e7c24 */ /* 0x002fe4000f8e02ff */
[----:B------:R-:W-:Y:S02]  /*2300*/  IMAD.IADD R15, R13, 0x1, R7 ;  /* 0x000000010d0f7824 */ /* 0x000fe400078e0207 */
[----:B------:R-:W-:Y:S02]  /*2310*/  IMAD R221, R223, R9, R14 ;  /* 0x00000009dfdd7224 */ /* 0x000fe400078e020e */
[----:B------:R-:W-:-:S04]  /*2320*/  IMAD.MOV.U32 R14, RZ, RZ, R12 ;  /* 0x000000ffff0e7224 */ /* 0x000fc800078e000c */
[----:B------:R-:W-:-:S04]  /*2330*/  IMAD.WIDE.U32 R20, R223, R8, R14 ;  /* 0x00000008df147225 */ /* 0x000fc800078e000e */
[----:B------:R-:W-:Y:S01]  /*2340*/  IMAD.IADD R21, R21, 0x1, R221 ;  /* 0x0000000115157824 */ /* 0x000fe200078e02dd */
[----:B--2---:R-:W-:-:S04]  /*2350*/  LEA R224, P0, R20, R10, 0x1 ;  /* 0x0000000a14e07211 */ /* 0x004fc800078008ff */
[----:B------:R-:W-:-:S05]  /*2360*/  LEA.HI.X R225, R20, R11, R21, 0x1, P0 ;  /* 0x0000000b14e17211 */ /* 0x000fca00000f0c15 */
[----:B------:R-:W2:Y:S01]  /*2370*/  @P2 LDG.E.LTC128B.U16 R222, desc[UR36][R224.64] ;  /* 0x00000024e0de2981 */ /* 0x000ea2000c1e1520 */
[----:B------:R-:W-:Y:S01]  /*2380*/  LEA R20, P0, R216, UR4, 0x1 ;  /* 0x00000004d8147c11 */ /* 0x000fe2000f8008ff */
[----:B------:R-:W-:Y:S01]  /*2390*/  BSSY B1, `(.L_x_37) ;  /* 0x0000011000017945 */ /* 0x000fe20003800000 */
[----:B--2---:R-:W-:-:S04]  /*23a0*/  IMAD.U32 R21, R222, 0x10000, RZ ;  /* 0x00010000de157824 */ /* 0x004fc800078e00ff */
[----:B------:R-:W-:-:S04]  /*23b0*/  FMUL R21, R21, R22 ;  /* 0x0000001615157220 */ /* 0x000fc80000400000 */
[----:B------:R-:W-:Y:S01]  /*23c0*/  FFMA R152, R152, R23, R21 ;  /* 0x0000001798987223 */ /* 0x000fe20000000015 */
[----:B------:R-:W-:Y:S01]  /*23d0*/  LEA.HI.X R21, R216, UR5, R219, 0x1, P0 ;  /* 0x00000005d8157c11 */ /* 0x000fe200080f0cdb */
[----:B------:R-:W-:-:S03]  /*23e0*/  IMAD.WIDE.U32 R218, R223, R8, R4 ;  /* 0x00000008dfda7225 */ /* 0x000fc600078e0004 */
[----:B------:R-:W-:Y:S01]  /*23f0*/  F2FP.BF16.F32.PACK_AB R152, RZ, R152 ;  /* 0x00000098ff98723e */ /* 0x000fe200000010ff */
[----:B------:R-:W-:-:S03]  /*2400*/  IMAD.IADD R219, R221, 0x1, R219 ;  /* 0x00000001dddb7824 */ /* 0x000fc600078e02db */
[----:B------:R-:W-:Y:S01]  /*2410*/  PRMT R217, R152, 0x7610, R217 ;  /* 0x0000761098d97816 */ /* 0x000fe200000000d9 */
[----:B------:R-:W-:-:S04]  /*2420*/  IMAD.WIDE.U32 R218, R6, UR43, R218 ;  /* 0x0000002b06da7c25 */ /* 0x000fc8000f8e00da */
[----:B------:R-:W-:Y:S01]  /*2430*/  IMAD.IADD R152, R7, 0x1, R219 ;  /* 0x0000000107987824 */ /* 0x000fe200078e02db */
[C---:B------:R-:W-:Y:S01]  /*2440*/  LEA R216, P0, R218.reuse, R10, 0x1 ;  /* 0x0000000adad87211 */ /* 0x040fe200078008ff */
[----:B------:R0:W-:Y:S03]  /*2450*/  @P2 STG.E.U16 desc[UR36][R20.64], R217 ;  /* 0x000000d914002986 */ /* 0x0001e6000c101524 */
[----:B0-----:R-:W-:Y:S02]  /*2460*/  LEA.HI.X R217, R218, R11, R152, 0x1, P0 ;  /* 0x0000000bdad97211 */ /* 0x001fe400000f0c98 */
[----:B------:R-:W-:-:S13]  /*2470*/  ISETP.GT.AND P0, PT, R0, 0x1, P1 ;  /* 0x000000010000780c */ /* 0x000fda0000f04270 */
[----:B------:R-:W-:Y:S05]  /*2480*/  @!P0 BRA `(.L_x_38) ;  /* 0x0000000000048947 */ /* 0x000fea0003800000 */
[----:B------:R0:W5:Y:S02]  /*2490*/  LDG.E.LTC128B.U16 R222, desc[UR36][R216.64+0x2] ;  /* 0x00000224d8de7981 */ /* 0x000164000c1e1520 */
.L_x_38:
[----:B------:R-:W-:Y:S05]  /*24a0*/  BSYNC B1 ;  /* 0x0000000000017941 */ /* 0x000fea0003800000 */
.L_x_37:
[----:B-----5:R-:W-:-:S04]  /*24b0*/  IMAD.U32 R219, R222, 0x10000, RZ ;  /* 0x00010000dedb7824 */ /* 0x020fc800078e00ff */
[----:B------:R-:W-:-:S04]  /*24c0*/  FMUL R152, R219, R22 ;  /* 0x00000016db987220 */ /* 0x000fc80000400000 */
[----:B------:R-:W-:-:S05]  /*24d0*/  FFMA R152, R153, R23, R152 ;  /* 0x0000001799987223 */ /* 0x000fca0000000098 */
[----:B------:R-:W-:-:S04]  /*24e0*/  F2FP.BF16.F32.PACK_AB R152, RZ, R152 ;  /* 0x00000098ff98723e */ /* 0x000fc800000010ff */
[----:B------:R-:W-:Y:S01]  /*24f0*/  PRMT R153, R152, 0x7610, R153 ;  /* 0x0000761098997816 */ /* 0x000fe20000000099 */
[----:B------:R-:W-:-:S04]  /*2500*/  IMAD.SHL.U32 R152, R8, 0x8, RZ ;  /* 0x0000000808987824 */ /* 0x000fc800078e00ff */
[----:B------:R1:W-:Y:S02]  /*2510*/  @P0 STG.E.U16 desc[UR36][R20.64+0x2], R153 ;  /* 0x0000029914000986 */ /* 0x0003e4000c101524 */
[----:B-1----:R-:W-:-:S03]  /*2520*/  SHF.L.U64.HI R153, R8, 0x3, R9 ;  /* 0x0000000308997819 */ /* 0x002fc60000010209 */
[----:B------:R-:W-:-:S04]  /*2530*/  IMAD.WIDE.U32 R218, R223, R8, R152 ;  /* 0x00000008dfda7225 */ /* 0x000fc800078e0098 */
[----:B------:R-:W-:Y:S01]  /*2540*/  IMAD.IADD R225, R221, 0x1, R219 ;  /* 0x00000001dde17824 */ /* 0x000fe200078e02db */
[-C--:B------:R-:W-:Y:S02]  /*2550*/  IADD3 R220, P2, R4, R218.reuse, RZ ;  /* 0x000000da04dc7210 */ /* 0x080fe40007f5e0ff */
[----:B------:R-:W-:-:S03]  /*2560*/  IADD3 R224, P0, R12, R218, RZ ;  /* 0x000000da0ce07210 */ /* 0x000fc60007f1e0ff */
[----:B------:R-:W-:Y:S02]  /*2570*/  IMAD.X R221, R5, 0x1, R225, P2 ;  /* 0x0000000105dd7824 */ /* 0x000fe400010e06e1 */
[----:B------:R-:W-:Y:S02]  /*2580*/  IMAD.X R225, R225, 0x1, R15, P0 ;  /* 0x00000001e1e17824 */ /* 0x000fe400000e060f */
[----:B------:R-:W-:-:S04]  /*2590*/  IMAD.WIDE.U32 R220, R6, UR43, R220 ;  /* 0x0000002b06dc7c25 */ /* 0x000fc8000f8e00dc */
[----:B------:R-:W-:Y:S01]  /*25a0*/  IMAD.IADD R219, R7, 0x1, R221 ;  /* 0x0000000107db7824 */ /* 0x000fe200078e02dd */
[----:B------:R-:W-:-:S04]  /*25b0*/  LEA R218, P2, R220, R10, 0x1 ;  /* 0x0000000adcda7211 */ /* 0x000fc800078408ff */
[----:B------:R-:W-:Y:S02]  /*25c0*/  LEA.HI.X R219, R220, R11, R219, 0x1, P2 ;  /* 0x0000000bdcdb7211 */ /* 0x000fe400010f0cdb */
[----:B------:R-:W-:-:S04]  /*25d0*/  LEA R220, P0, R224, R10, 0x1 ;  /* 0x0000000ae0dc7211 */ /* 0x000fc800078008ff */
[----:B------:R-:W-:Y:S02]  /*25e0*/  LEA.HI.X R221, R224, R11, R225, 0x1, P0 ;  /* 0x0000000be0dd7211 */ /* 0x000fe400000f0ce1 */
[----:B------:R-:W-:-:S04]  /*25f0*/  ISETP.GT.AND P0, PT, R3, 0x8, PT ;  /* 0x000000080300780c */ /* 0x000fc80003f04270 */
[----:B------:R-:W-:-:S13]  /*2600*/  ISETP.GT.AND P3, PT, R0, RZ, P0 ;  /* 0x000000ff0000720c */ /* 0x000fda0000764270 */
[----:B------:R-:W2:Y:S01]  /*2610*/  @P3 LDG.E.LTC128B.U16 R222, desc[UR36][R220.64] ;  /* 0x00000024dcde3981 */ /* 0x000ea2000c1e1520 */
[----:B------:R-:W-:Y:S01]  /*2620*/  IMAD.U32 R227, RZ, RZ, UR6 ;  /* 0x00000006ffe37e24 */ /* 0x000fe2000f8e00ff */
[----:B------:R-:W-:Y:S01]  /*2630*/  USHF.L.U64.HI UR4, UR6, 0x4, UR7 ;  /* 0x0000000406047899 */ /* 0x000fe20008010207 */
[----:B------:R-:W-:Y:S03]  /*2640*/  BSSY B1, `(.L_x_39) ;  /* 0x000000c000017945 */ /* 0x000fe60003800000 */
[----:B------:R-:W-:Y:S01]  /*2650*/  LEA R224, P2, R227, R20, 0x4 ;  /* 0x00000014e3e07211 */ /* 0x000fe200078420ff */
[----:B--2---:R-:W-:-:S04]  /*2660*/  IMAD.U32 R225, R222, 0x10000, RZ ;  /* 0x00010000dee17824 */ /* 0x004fc800078e00ff */
[----:B------:R-:W-:-:S04]  /*2670*/  FMUL R225, R225, R22 ;  /* 0x00000016e1e17220 */ /* 0x000fc80000400000 */
[----:B------:R-:W-:-:S05]  /*2680*/  FFMA R225, R154, R23, R225 ;  /* 0x000000179ae17223 */ /* 0x000fca00000000e1 */
[----:B------:R-:W-:-:S04]  /*2690*/  F2FP.BF16.F32.PACK_AB R225, RZ, R225 ;  /* 0x000000e1ffe1723e */ /* 0x000fc800000010ff */
[----:B------:R-:W-:Y:S02]  /*26a0*/  PRMT R154, R225, 0x7610, R154 ;  /* 0x00007610e19a7816 */ /* 0x000fe4000000009a */
[----:B------:R-:W-:Y:S02]  /*26b0*/  IADD3.X R225, R21, UR4, RZ, P2, !PT ;  /* 0x0000000415e17c10 */ /* 0x000fe400097fe4ff */
[----:B------:R-:W-:-:S03]  /*26c0*/  ISETP.GT.AND P2, PT, R0, 0x1, P0 ;  /* 0x000000010000780c */ /* 0x000fc60000744270 */
[----:B------:R1:W-:Y:S10]  /*26d0*/  @P3 STG.E.U16 desc[UR36][R224.64], R154 ;  /* 0x0000009ae0003986 */ /* 0x0003f4000c101524 */
[----:B------:R-:W-:Y:S05]  /*26e0*/  @!P2 BRA `(.L_x_40) ;  /* 0x000000000004a947 */ /* 0x000fea0003800000 */
[----:B------:R2:W5:Y:S02]  /*26f0*/  LDG.E.LTC128B.U16 R222, desc[UR36][R218.64+0x2] ;  /* 0x00000224dade7981 */ /* 0x000564000c1e1520 */
.L_x_40:
[----:B------:R-:W-:Y:S05]  /*2700*/  BSYNC B1 ;  /* 0x0000000000017941 */ /* 0x000fea0003800000 */
.L_x_39:
[----:B-----5:R-:W-:Y:S01]  /*2710*/  IMAD.U32 R221, R222, 0x10000, RZ ;  /* 0x00010000dedd7824 */ /* 0x020fe200078e00ff */
[----:B------:R-:W-:Y:S01]  /*2720*/  ISETP.GT.AND P3, PT, R0, 0x8, P1 ;  /* 0x000000080000780c */ /* 0x000fe20000f64270 */
[----:B------:R-:W-:Y:S02]  /*2730*/  BSSY B1, `(.L_x_41) ;  /* 0x000000a000017945 */ /* 0x000fe40003800000 */
[----:B-1----:R-:W-:-:S04]  /*2740*/  FMUL R154, R221, R22 ;  /* 0x00000016dd9a7220 */ /* 0x002fc80000400000 */
[----:B------:R-:W-:Y:S01]  /*2750*/  FFMA R154, R155, R23, R154 ;  /* 0x000000179b9a7223 */ /* 0x000fe2000000009a */
[----:B------:R-:W-:-:S04]  /*2760*/  IMAD.MOV.U32 R155, RZ, RZ, R225 ;  /* 0x000000ffff9b7224 */ /* 0x000fc800078e00e1 */
[----:B------:R-:W-:-:S04]  /*2770*/  F2FP.BF16.F32.PACK_AB R154, RZ, R154 ;  /* 0x0000009aff9a723e */ /* 0x000fc800000010ff */
[----:B------:R-:W-:Y:S01]  /*2780*/  PRMT R220, R154, 0x7610, R220 ;  /* 0x000076109adc7816 */ /* 0x000fe200000000dc */
[----:B------:R-:W-:-:S05]  /*2790*/  IMAD.MOV.U32 R154, RZ, RZ, R224 ;  /* 0x000000ffff9a7224 */ /* 0x000fca00078e00e0 */
[----:B------:R1:W-:Y:S01]  /*27a0*/  @P2 STG.E.U16 desc[UR36][R154.64+0x2], R220 ;  /* 0x000002dc9a002986 */ /* 0x0003e2000c101524 */
[----:B------:R-:W-:Y:S05]  /*27b0*/  @!P3 BRA `(.L_x_42) ;  /* 0x000000000004b947 */ /* 0x000fea0003800000 */
[----:B------:R3:W5:Y:S02]  /*27c0*/  LDG.E.LTC128B.U16 R222, desc[UR36][R216.64+0x10] ;  /* 0x00001024d8de7981 */ /* 0x000764000c1e1520 */
.L_x_42:
[----:B------:R-:W-:Y:S05]  /*27d0*/  BSYNC B1 ;  /* 0x0000000000017941 */ /* 0x000fea0003800000 */
.L_x_41:
[----:B-----5:R-:W-:Y:S01]  /*27e0*/  IMAD.U32 R221, R222, 0x10000, RZ ;  /* 0x00010000dedd7824 */ /* 0x020fe200078e00ff */
[----:B------:R-:W-:Y:S01]  /*27f0*/  ISETP.GT.AND P2, PT, R0, 0x9, P1 ;  /* 0x000000090000780c */ /* 0x000fe20000f44270 */
[----:B------:R-:W-:Y:S02]  /*2800*/  BSSY B1, `(.L_x_43) ;  /* 0x0000007000017945 */ /* 0x000fe40003800000 */
[----:B------:R-:W-:-:S04]  /*2810*/  FMUL R221, R221, R22 ;  /* 0x00000016dddd7220 */ /* 0x000fc80000400000 */
[----:B------:R-:W-:-:S05]  /*2820*/  FFMA R221, R156, R23, R221 ;  /* 0x000000179cdd7223 */ /* 0x000fca00000000dd */
[----:B------:R-:W-:-:S05]  /*2830*/  F2FP.BF16.F32.PACK_AB R221, RZ, R221 ;  /* 0x000000ddffdd723e */ /* 0x000fca00000010ff */
[----:B------:R4:W-:Y:S01]  /*2840*/  @P3 STG.E.U16 desc[UR36][R20.64+0x10], R221 ;  /* 0x000010dd14003986 */ /* 0x0009e2000c101524 */
[----:B------:R-:W-:Y:S05]  /*2850*/  @!P2 BRA `(.L_x_44) ;  /* 0x000000000004a947 */ /* 0x000fea0003800000 */
[----:B------:R0:W5:Y:S02]  /*2860*/  LDG.E.LTC128B.U16 R222, desc[UR36][R216.64+0x12] ;  /* 0x00001224d8de7981 */ /* 0x000164000c1e1520 */
.L_x_44:
[----:B------:R-:W-:Y:S05]  /*2870*/  BSYNC B1 ;  /* 0x0000000000017941 */ /* 0x000fea0003800000 */
.L_x_43:
[----:B----45:R-:W-:Y:S01]  /*2880*/  IMAD.U32 R221, R222, 0x10000, RZ ;  /* 0x00010000dedd7824 */ /* 0x030fe200078e00ff */
[----:B------:R-:W-:Y:S03]  /*2890*/  BSSY B1, `(.L_x_45) ;  /* 0x000000a000017945 */ /* 0x000fe60003800000 */
[----:B------:R-:W-:-:S04]  /*28a0*/  FMUL R156, R221, R22 ;  /* 0x00000016dd9c7220 */ /* 0x000fc80000400000 */
[----:B------:R-:W-:-:S05]  /*28b0*/  FFMA R156, R157, R23, R156 ;  /* 0x000000179d9c7223 */ /* 0x000fca000000009c */
[----:B------:R-:W-:-:S04]  /*28c0*/  F2FP.BF16.F32.PACK_AB R156, RZ, R156 ;  /* 0x0000009cff9c723e */ /* 0x000fc800000010ff */
[----:B------:R-:W-:Y:S02]  /*28d0*/  PRMT R157, R156, 0x7610, R157 ;  /* 0x000076109c9d7816 */ /* 0x000fe4000000009d */
[----:B------:R-:W-:-:S03]  /*28e0*/  PRMT R156, R222, 0x7610, R156 ;  /* 0x00007610de9c7816 */ /* 0x000fc6000000009c */
[----:B------:R4:W-:Y:S01]  /*28f0*/  @P2 STG.E.U16 desc[UR36][R20.64+0x12], R157 ;  /* 0x0000129d14002986 */ /* 0x0009e2000c101524 */
[----:B------:R-:W-:-:S13]  /*2900*/  ISETP.GT.AND P2, PT, R0, 0x8, P0 ;  /* 0x000000080000780c */ /* 0x000fda0000744270 */
[----:B----4-:R-:W-:Y:S05]  /*2910*/  @!P2 BRA `(.L_x_46) ;  /* 0x000000000004a947 */ /* 0x010fea0003800000 */
[----:B------:R4:W5:Y:S02]  /*2920*/  LDG.E.LTC128B.U16 R156, desc[UR36][R218.64+0x10] ;  /* 0x00001024da9c7981 */ /* 0x000964000c1e1520 */
.L_x_46:
[----:B------:R-:W-:Y:S05]  /*2930*/  BSYNC B1 ;  /* 0x0000000000017941 */ /* 0x000fea0003800000 */
.L_x_45:
[----:B-----5:R-:W-:Y:S01]  /*2940*/  IMAD.U32 R157, R156, 0x10000, RZ ;  /* 0x000100009c9d7824 */ /* 0x020fe200078e00ff */
[----:B------:R-:W-:-:S03]  /*2950*/  ISETP.GT.AND P3, PT, R0, 0x9, P0 ;  /* 0x000000090000780c */ /* 0x000fc60000764270 */
[----:B------:R-:W-:-:S04]  /*2960*/  FMUL R157, R157, R22 ;  /* 0x000000169d9d7220 */ /* 0x000fc80000400000 */
[----:B------:R-:W-:-:S05]  /*2970*/  FFMA R157, R158, R23, R157 ;  /* 0x000000179e9d7223 */ /* 0x000fca000000009d */
[----:B------:R-:W-:-:S04]  /*2980*/  F2FP.BF16.F32.PACK_AB R157, RZ, R157 ;  /* 0x0000009dff9d723e */ /* 0x000fc800000010ff */
[----:B-1----:R-:W-:-:S05]  /*2990*/  PRMT R220, R157, 0x7610, R220 ;  /* 0x000076109ddc7816 */ /* 0x002fca00000000dc */
[----:B------:R-:W-:Y:S04]  /*29a0*/  @P2 STG.E.U16 desc[UR36][R154.64+0x10], R220 ;  /* 0x000010dc9a002986 */ /* 0x000fe8000c101524 */
[----:B------:R-:W2:Y:S01]  /*29b0*/  @P3 LDG.E.LTC128B.U16 R156, desc[UR36][R218.64+0x12] ;  /* 0x00001224da9c3981 */ /* 0x000ea2000c1e1520 */
[----:B------:R-:W-:Y:S01]  /*29c0*/  ISETP.GT.AND P2, PT, R0, 0x10, P1 ;  /* 0x000000100000780c */ /* 0x000fe20000f44270 */
[----:B--2---:R-:W-:-:S04]  /*29d0*/  IMAD.U32 R157, R156, 0x10000, RZ ;  /* 0x000100009c9d7824 */ /* 0x004fc800078e00ff */
[----:B------:R-:W-:-:S04]  /*29e0*/  FMUL R158, R157, R22 ;  /* 0x000000169d9e7220 */ /* 0x000fc80000400000 */
[----:B------:R-:W-:-:S05]  /*29f0*/  FFMA R158, R159, R23, R158 ;  /* 0x000000179f9e7223 */ /* 0x000fca000000009e */
[----:B------:R-:W-:-:S05]  /*2a00*/  F2FP.BF16.F32.PACK_AB R158, RZ, R158 ;  /* 0x0000009eff9e723e */ /* 0x000fca00000010ff */
[----:B------:R1:W-:Y:S04]  /*2a10*/  @P3 STG.E.U16 desc[UR36][R154.64+0x12], R158 ;  /* 0x0000129e9a003986 */ /* 0x0003e8000c101524 */
[----:B------:R-:W2:Y:S01]  /*2a20*/  @P2 LDG.E.LTC128B.U16 R156, desc[UR36][R216.64+0x20] ;  /* 0x00002024d89c2981 */ /* 0x000ea2000c1e1520 */
[----:B------:R-:W-:Y:S01]  /*2a30*/  ISETP.GT.AND P3, PT, R0, 0x11, P1 ;  /* 0x000000110000780c */ /* 0x000fe20000f64270 */
[----:B--2---:R-:W-:-:S04]  /*2a40*/  IMAD.U32 R157, R156, 0x10000, RZ ;  /* 0x000100009c9d7824 */ /* 0x004fc800078e00ff */
[----:B------:R-:W-:-:S04]  /*2a50*/  FMUL R157, R157, R22 ;  /* 0x000000169d9d7220 */ /* 0x000fc80000400000 */
[----:B------:R-:W-:-:S05]  /*2a60*/  FFMA R157, R160, R23, R157 ;  /* 0x00000017a09d7223 */ /* 0x000fca000000009d */
[----:B------:R-:W-:-:S04]  /*2a70*/  F2FP.BF16.F32.PACK_AB R157, RZ, R157 ;  /* 0x0000009dff9d723e */ /* 0x000fc800000010ff */
[----:B------:R-:W-:-:S05]  /*2a80*/  PRMT R159, R157, 0x7610, R159 ;  /* 0x000076109d9f7816 */ /* 0x000fca000000009f */
[----:B------:R2:W-:Y:S04]  /*2a90*/  @P2 STG.E.U16 desc[UR36][R20.64+0x20], R159 ;  /* 0x0000209f14002986 */ /* 0x0005e8000c101524 */
[----:B------:R-:W3:Y:S01]  /*2aa0*/  @P3 LDG.E.LTC128B.U16 R156, desc[UR36][R216.64+0x22] ;  /* 0x00002224d89c3981 */ /* 0x000ee2000c1e1520 */
[----:B------:R-:W-:Y:S01]  /*2ab0*/  ISETP.GT.AND P2, PT, R0, 0x10, P0 ;  /* 0x000000100000780c */ /* 0x000fe20000744270 */
[----:B---3--:R-:W-:-:S04]  /*2ac0*/  IMAD.U32 R157, R156, 0x10000, RZ ;  /* 0x000100009c9d7824 */ /* 0x008fc800078e00ff */
[----:B-1----:R-:W-:-:S04]  /*2ad0*/  FMUL R158, R157, R22 ;  /* 0x000000169d9e7220 */ /* 0x002fc80000400000 */
[----:B------:R-:W-:-:S05]  /*2ae0*/  FFMA R158, R161, R23, R158 ;  /* 0x00000017a19e7223 */ /* 0x000fca000000009e */
[----:B------:R-:W-:-:S04]  /*2af0*/  F2FP.BF16.F32.PACK_AB R158, RZ, R158 ;  /* 0x0000009eff9e723e */ /* 0x000fc800000010ff */
[----:B------:R-:W-:-:S05]  /*2b00*/  PRMT R160, R158, 0x7610, R160 ;  /* 0x000076109ea07816 */ /* 0x000fca00000000a0 */
[----:B------:R-:W-:Y:S04]  /*2b10*/  @P3 STG.E.U16 desc[UR36][R20.64+0x22], R160 ;  /* 0x000022a014003986 */ /* 0x000fe8000c101524 */
[----:B------:R-:W3:Y:S01]  /*2b20*/  @P2 LDG.E.LTC128B.U16 R156, desc[UR36][R218.64+0x20] ;  /* 0x00002024da9c2981 */ /* 0x000ee2000c1e1520 */
[----:B------:R-:W-:Y:S01]  /*2b30*/  ISETP.GT.AND P3, PT, R0, 0x11, P0 ;  /* 0x000000110000780c */ /* 0x000fe20000764270 */
[C---:B---3--:R-:W-:Y:S01]  /*2b40*/  IMAD.U32 R157, R156.reuse, 0x10000, RZ ;  /* 0x000100009c9d7824 */ /* 0x048fe200078e00ff */
[----:B------:R-:W-:-:S03]  /*2b50*/  PRMT R158, R156, 0x7610, R158 ;  /* 0x000076109c9e7816 */ /* 0x000fc6000000009e */
[----:B------:R-:W-:-:S04]  /*2b60*/  FMUL R157, R157, R22 ;  /* 0x000000169d9d7220 */ /* 0x000fc80000400000 */
[----:B------:R-:W-:-:S05]  /*2b70*/  FFMA R157, R162, R23, R157 ;  /* 0x00000017a29d7223 */ /* 0x000fca000000009d */
[----:B------:R-:W-:-:S04]  /*2b80*/  F2FP.BF16.F32.PACK_AB R157, RZ, R157 ;  /* 0x0000009dff9d723e */ /* 0x000fc800000010ff */
[----:B--2---:R-:W-:-:S05]  /*2b90*/  PRMT R159, R157, 0x7610, R159 ;  /* 0x000076109d9f7816 */ /* 0x004fca000000009f */
[----:B------:R1:W-:Y:S04]  /*2ba0*/  @P2 STG.E.U16 desc[UR36][R154.64+0x20], R159 ;  /* 0x0000209f9a002986 */ /* 0x0003e8000c101524 */
[----:B------:R-:W2:Y:S01]  /*2bb0*/  @P3 LDG.E.LTC128B.U16 R158, desc[UR36][R218.64+0x22] ;  /* 0x00002224da9e3981 */ /* 0x000ea2000c1e1520 */
[----:B------:R-:W-:Y:S01]  /*2bc0*/  ISETP.GT.AND P2, PT, R0, 0x18, P1 ;  /* 0x000000180000780c */ /* 0x000fe20000f44270 */
[----:B--2---:R-:W-:-:S04]  /*2bd0*/  IMAD.U32 R157, R158, 0x10000, RZ ;  /* 0x000100009e9d7824 */ /* 0x004fc800078e00ff */
[----:B------:R-:W-:-:S04]  /*2be0*/  FMUL R156, R157, R22 ;  /* 0x000000169d9c7220 */ /* 0x000fc80000400000 */
[----:B------:R-:W-:-:S05]  /*2bf0*/  FFMA R156, R163, R23, R156 ;  /* 0x00000017a39c7223 */ /* 0x000fca000000009c */
[----:B------:R-:W-:-:S05]  /*2c00*/  F2FP.BF16.F32.PACK_AB R156, RZ, R156 ;  /* 0x0000009cff9c723e */ /* 0x000fca00000010ff */
[----:B------:R2:W-:Y:S04]  /*2c10*/  @P3 STG.E.U16 desc[UR36][R154.64+0x22], R156 ;  /* 0x0000229c9a003986 */ /* 0x0005e8000c101524 */
[----:B------:R-:W3:Y:S01]  /*2c20*/  @P2 LDG.E.LTC128B.U16 R158, desc[UR36][R216.64+0x30] ;  /* 0x00003024d89e2981 */ /* 0x000ee2000c1e1520 */
[----:B------:R-:W-:Y:S01]  /*2c30*/  ISETP.GT.AND P3, PT, R0, 0x19, P1 ;  /* 0x000000190000780c */ /* 0x000fe20000f64270 */
[----:B---3--:R-:W-:-:S04]  /*2c40*/  IMAD.U32 R157, R158, 0x10000, RZ ;  /* 0x000100009e9d7824 */ /* 0x008fc800078e00ff */
[----:B------:R-:W-:-:S04]  /*2c50*/  FMUL R157, R157, R22 ;  /* 0x000000169d9d7220 */ /* 0x000fc80000400000 */
[----:B------:R-:W-:-:S05]  /*2c60*/  FFMA R157, R164, R23, R157 ;  /* 0x00000017a49d7223 */ /* 0x000fca000000009d */
[----:B------:R-:W-:-:S04]  /*2c70*/  F2FP.BF16.F32.PACK_AB R157, RZ, R157 ;  /* 0x0000009dff9d723e */ /* 0x000fc800000010ff */
[----:B-1----:R-:W-:-:S05]  /*2c80*/  PRMT R159, R157, 0x7610, R159 ;  /* 0x000076109d9f7816 */ /* 0x002fca000000009f */
[----:B------:R1:W-:Y:S04]  /*2c90*/  @P2 STG.E.U16 desc[UR36][R20.64+0x30], R159 ;  /* 0x0000309f14002986 */ /* 0x0003e8000c101524 */
[----:B------:R-:W3:Y:S01]  /*2ca0*/  @P3 LDG.E.LTC128B.U16 R158, desc[UR36][R216.64+0x32] ;  /* 0x00003224d89e3981 */ /* 0x000ee2000c1e1520 */
[----:B------:R-:W-:Y:S01]  /*2cb0*/  ISETP.GT.AND P2, PT, R0, 0x18, P0 ;  /* 0x000000180000780c */ /* 0x000fe20000744270 */
[----:B---3--:R-:W-:-:S04]  /*2cc0*/  IMAD.U32 R157, R158, 0x10000, RZ ;  /* 0x000100009e9d7824 */ /* 0x008fc800078e00ff */
[----:B--2---:R-:W-:-:S04]  /*2cd0*/  FMUL R156, R157, R22 ;  /* 0x000000169d9c7220 */ /* 0x004fc80000400000 */
        /* <DEDUP_REMOVED lines=365> */
[C---:B---3--:R-:W-:Y:S01]  /*43b0*/  IMAD.U32 R157, R158.reuse, 0x10000, RZ ;  /* 0x000100009e9d7824 */ /* 0x048fe200078e00ff */
[----:B------:R-:W-:-:S03]  /*43c0*/  PRMT R162, R158, 0x7610, R162 ;  /* 0x000076109ea27816 */ /* 0x000fc600000000a2 */
[----:B------:R-:W-:-:S04]  /*43d0*/  FMUL R157, R157, R22 ;  /* 0x000000169d9d7220 */ /* 0x000fc80000400000 */
[----:B------:R-:W-:-:S05]  /*43e0*/  FFMA R157, R214, R23, R157 ;  /* 0x00000017d69d7223 */ /* 0x000fca000000009d */
[----:B------:R-:W-:-:S04]  /*43f0*/  F2FP.BF16.F32.PACK_AB R157, RZ, R157 ;  /* 0x0000009dff9d723e */ /* 0x000fc800000010ff */
[----:B------:R-:W-:-:S05]  /*4400*/  PRMT R160, R157, 0x7610, R160 ;  /* 0x000076109da07816 */ /* 0x000fca00000000a0 */
[----:B------:R3:W-:Y:S04]  /*4410*/  @P2 STG.E.U16 desc[UR36][R154.64+0xf0], R160 ;  /* 0x0000f0a09a002986 */ /* 0x0007e8000c101524 */
[----:B------:R-:W4:Y:S01]  /*4420*/  @P1 LDG.E.LTC128B.U16 R162, desc[UR36][R218.64+0xf2] ;  /* 0x0000f224daa21981 */ /* 0x000f22000c1e1520 */
[----:B------:R-:W-:-:S05]  /*4430*/  IADD3 R163, P0, R223, 0x80, RZ ;  /* 0x00000080dfa37810 */ /* 0x000fca0007f1e0ff */
[----:B-1----:R-:W-:Y:S01]  /*4440*/  IMAD.X R159, RZ, RZ, UR9, P0 ;  /* 0x00000009ff9f7e24 */ /* 0x002fe200080e06ff */
[----:B------:R-:W-:-:S03]  /*4450*/  ISETP.GT.AND P0, PT, R3, 0x80, PT ;  /* 0x000000800300780c */ /* 0x000fc60003f04270 */
[----:B--2---:R-:W-:Y:S01]  /*4460*/  IMAD R156, R159, R8, RZ ;  /* 0x000000089f9c7224 */ /* 0x004fe200078e02ff */
[----:B------:R-:W-:-:S03]  /*4470*/  ISETP.GT.AND P4, PT, R0, RZ, P0 ;  /* 0x000000ff0000720c */ /* 0x000fc60000784270 */
[----:B------:R-:W-:Y:S02]  /*4480*/  IMAD R165, R163, R9, R156 ;  /* 0x00000009a3a57224 */ /* 0x000fe400078e029c */
[----:B----4-:R-:W-:-:S04]  /*4490*/  IMAD.U32 R157, R162, 0x10000, RZ ;  /* 0x00010000a29d7824 */ /* 0x010fc800078e00ff */
[----:B------:R-:W-:Y:S01]  /*44a0*/  FMUL R158, R157, R22 ;  /* 0x000000169d9e7220 */ /* 0x000fe20000400000 */
[----:B------:R-:W-:-:S04]  /*44b0*/  IMAD.WIDE.U32 R156, R163, R8, R14 ;  /* 0x00000008a39c7225 */ /* 0x000fc800078e000e */
[----:B------:R-:W-:Y:S01]  /*44c0*/  FFMA R215, R215, R23, R158 ;  /* 0x00000017d7d77223 */ /* 0x000fe2000000009e */
[----:B------:R-:W-:Y:S01]  /*44d0*/  IMAD.IADD R157, R157, 0x1, R165 ;  /* 0x000000019d9d7824 */ /* 0x000fe200078e02a5 */
[----:B------:R-:W-:-:S03]  /*44e0*/  LEA R158, P2, R156, R10, 0x1 ;  /* 0x0000000a9c9e7211 */ /* 0x000fc600078408ff */
[----:B------:R-:W-:Y:S02]  /*44f0*/  F2FP.BF16.F32.PACK_AB R215, RZ, R215 ;  /* 0x000000d7ffd7723e */ /* 0x000fe400000010ff */
[----:B------:R-:W-:-:S03]  /*4500*/  LEA.HI.X R159, R156, R11, R157, 0x1, P2 ;  /* 0x0000000b9c9f7211 */ /* 0x000fc600010f0c9d */
[----:B------:R1:W-:Y:S04]  /*4510*/  @P1 STG.E.U16 desc[UR36][R154.64+0xf2], R215 ;  /* 0x0000f2d79a001986 */ /* 0x0003e8000c101524 */
[----:B------:R-:W2:Y:S01]  /*4520*/  @P4 LDG.E.LTC128B.U16 R162, desc[UR36][R158.64] ;  /* 0x000000249ea24981 */ /* 0x000ea2000c1e1520 */
[----:B------:R-:W-:Y:S01]  /*4530*/  IMAD.WIDE.U32 R156, R163, R8, R4 ;  /* 0x00000008a39c7225 */ /* 0x000fe200078e0004 */
[----:B------:R-:W-:Y:S01]  /*4540*/  USHF.L.U32 UR4, UR6, 0x8, URZ ;  /* 0x0000000806047899 */ /* 0x000fe2000800063f */
[----:B------:R-:W-:Y:S01]  /*4550*/  ISETP.GT.AND P2, PT, R0, 0x1, P0 ;  /* 0x000000010000780c */ /* 0x000fe20000744270 */
[----:B------:R-:W-:Y:S01]  /*4560*/  USHF.L.U64.HI UR5, UR6, 0x8, UR7 ;  /* 0x0000000806057899 */ /* 0x000fe20008010207 */
[----:B------:R-:W-:Y:S02]  /*4570*/  IMAD.IADD R157, R165, 0x1, R157 ;  /* 0x00000001a59d7824 */ /* 0x000fe400078e029d */
[C---:B--2---:R-:W-:Y:S01]  /*4580*/  IMAD.U32 R161, R162.reuse, 0x10000, RZ ;  /* 0x00010000a2a17824 */ /* 0x044fe200078e00ff */
[----:B------:R-:W-:-:S03]  /*4590*/  PRMT R164, R162, 0x7610, R164 ;  /* 0x00007610a2a47816 */ /* 0x000fc600000000a4 */
[----:B------:R-:W-:-:S04]  /*45a0*/  FMUL R161, R161, R22 ;  /* 0x00000016a1a17220 */ /* 0x000fc80000400000 */
[----:B------:R-:W-:Y:S01]  /*45b0*/  FFMA R88, R88, R23, R161 ;  /* 0x0000001758587223 */ /* 0x000fe200000000a1 */
[----:B---3--:R-:W-:Y:S01]  /*45c0*/  IMAD.WIDE.U32 R160, R6, UR43, R156 ;  /* 0x0000002b06a07c25 */ /* 0x008fe2000f8e009c */
[----:B------:R-:W-:-:S03]  /*45d0*/  IADD3 R156, P1, R20, UR4, RZ ;  /* 0x00000004149c7c10 */ /* 0x000fc6000ff3e0ff */
[----:B-1----:R-:W-:Y:S01]  /*45e0*/  F2FP.BF16.F32.PACK_AB R155, RZ, R88 ;  /* 0x00000058ff9b723e */ /* 0x002fe200000010ff */
[----:B------:R-:W-:Y:S01]  /*45f0*/  IMAD.IADD R88, R7, 0x1, R161 ;  /* 0x0000000107587824 */ /* 0x000fe200078e02a1 */
[C---:B------:R-:W-:Y:S02]  /*4600*/  LEA R154, P3, R160.reuse, R10, 0x1 ;  /* 0x0000000aa09a7211 */ /* 0x040fe400078608ff */
[----:B------:R-:W-:Y:S02]  /*4610*/  IADD3.X R157, R21, UR5, RZ, P1, !PT ;  /* 0x00000005159d7c10 */ /* 0x000fe40008ffe4ff */
[----:B------:R-:W-:Y:S02]  /*4620*/  PRMT R158, R155, 0x7610, R158 ;  /* 0x000076109b9e7816 */ /* 0x000fe4000000009e */
[----:B------:R-:W-:-:S03]  /*4630*/  LEA.HI.X R155, R160, R11, R88, 0x1, P3 ;  /* 0x0000000ba09b7211 */ /* 0x000fc600018f0c58 */
[----:B------:R1:W-:Y:S04]  /*4640*/  @P4 STG.E.U16 desc[UR36][R156.64], R158 ;  /* 0x0000009e9c004986 */ /* 0x0003e8000c101524 */
[----:B------:R-:W2:Y:S01]  /*4650*/  @P2 LDG.E.LTC128B.U16 R164, desc[UR36][R154.64+0x2] ;  /* 0x000002249aa42981 */ /* 0x000ea2000c1e1520 */
[----:B------:R-:W-:Y:S01]  /*4660*/  IMAD.WIDE.U32 R162, R163, R8, R152 ;  /* 0x00000008a3a27225 */ /* 0x000fe200078e0098 */
[----:B------:R-:W-:-:S03]  /*4670*/  ISETP.GT.AND P1, PT, R3, 0x88, PT ;  /* 0x000000880300780c */ /* 0x000fc60003f24270 */
[----:B------:R-:W-:Y:S01]  /*4680*/  IMAD.IADD R165, R165, 0x1, R163 ;  /* 0x00000001a5a57824 */ /* 0x000fe200078e02a3 */
[----:B------:R-:W-:Y:S01]  /*4690*/  ISETP.GT.AND P3, PT, R0, RZ, P1 ;  /* 0x000000ff0000720c */ /* 0x000fe20000f64270 */
[----:B--2---:R-:W-:-:S04]  /*46a0*/  IMAD.U32 R159, R164, 0x10000, RZ ;  /* 0x00010000a49f7824 */ /* 0x004fc800078e00ff */
[----:B------:R-:W-:Y:S01]  /*46b0*/  FMUL R88, R159, R22 ;  /* 0x000000169f587220 */ /* 0x000fe20000400000 */
[----:B------:R-:W-:-:S03]  /*46c0*/  IADD3 R159, P4, R12, R162, RZ ;  /* 0x000000a20c9f7210 */ /* 0x000fc60007f9e0ff */
[----:B------:R-:W-:Y:S01]  /*46d0*/  FFMA R88, R89, R23, R88 ;  /* 0x0000001759587223 */ /* 0x000fe20000000058 */
[----:B------:R-:W-:Y:S02]  /*46e0*/  @P2 IMAD.MOV.U32 R89, RZ, RZ, R157 ;  /* 0x000000ffff592224 */ /* 0x000fe400078e009d */
[----:B------:R-:W-:Y:S01]  /*46f0*/  IMAD.X R160, R165, 0x1, R15, P4 ;  /* 0x00000001a5a07824 */ /* 0x000fe200020e060f */
[C---:B-1----:R-:W-:Y:S02]  /*4700*/  LEA R158, P4, R159.reuse, R10, 0x1 ;  /* 0x0000000a9f9e7211 */ /* 0x042fe400078808ff */
[----:B------:R-:W-:Y:S02]  /*4710*/  F2FP.BF16.F32.PACK_AB R88, RZ, R88 ;  /* 0x00000058ff58723e */ /* 0x000fe400000010ff */
[----:B------:R-:W-:Y:S02]  /*4720*/  LEA.HI.X R159, R159, R11, R160, 0x1, P4 ;  /* 0x0000000b9f9f7211 */ /* 0x000fe400020f0ca0 */
[----:B------:R-:W-:Y:S01]  /*4730*/  PRMT R163, R88, 0x7610, R163 ;  /* 0x0000761058a37816 */ /* 0x000fe200000000a3 */
[----:B------:R-:W-:-:S05]  /*4740*/  @P2 IMAD.MOV.U32 R88, RZ, RZ, R156 ;  /* 0x000000ffff582224 */ /* 0x000fca00078e009c */
[----:B------:R1:W-:Y:S04]  /*4750*/  @P2 STG.E.U16 desc[UR36][R88.64+0x2], R163 ;  /* 0x000002a358002986 */ /* 0x0003e8000c101524 */
[----:B------:R-:W2:Y:S01]  /*4760*/  @P3 LDG.E.LTC128B.U16 R164, desc[UR36][R158.64] ;  /* 0x000000249ea43981 */ /* 0x000ea2000c1e1520 */
[----:B------:R-:W-:Y:S02]  /*4770*/  IADD3 R162, P2, R4, R162, RZ ;  /* 0x000000a204a27210 */ /* 0x000fe40007f5e0ff */
[----:B------:R-:W-:-:S03]  /*4780*/  IADD3 R160, P4, R224, UR4, RZ ;  /* 0x00000004e0a07c10 */ /* 0x000fc6000ff9e0ff */
[----:B-1----:R-:W-:Y:S01]  /*4790*/  IMAD.X R163, R5, 0x1, R165, P2 ;  /* 0x0000000105a37824 */ /* 0x002fe200010e06a5 */
[----:B------:R-:W-:Y:S01]  /*47a0*/  ISETP.GT.AND P2, PT, R0, 0x1, P1 ;  /* 0x000000010000780c */ /* 0x000fe20000f44270 */
[----:B------:R-:W-:-:S04]  /*47b0*/  IMAD.WIDE.U32 R162, R6, UR43, R162 ;  /* 0x0000002b06a27c25 */ /* 0x000fc8000f8e00a2 */
[----:B------:R-:W-:Y:S01]  /*47c0*/  IMAD.IADD R89, R7, 0x1, R163 ;  /* 0x0000000107597824 */ /* 0x000fe200078e02a3 */
[----:B------:R-:W-:-:S04]  /*47d0*/  LEA R88, P5, R162, R10, 0x1 ;  /* 0x0000000aa2587211 */ /* 0x000fc800078a08ff */
[----:B------:R-:W-:Y:S01]  /*47e0*/  LEA.HI.X R89, R162, R11, R89, 0x1, P5 ;  /* 0x0000000ba2597211 */ /* 0x000fe200028f0c59 */
[----:B--2---:R-:W-:-:S04]  /*47f0*/  IMAD.U32 R161, R164, 0x10000, RZ ;  /* 0x00010000a4a17824 */ /* 0x004fc800078e00ff */
[----:B------:R-:W-:-:S04]  /*4800*/  FMUL R161, R161, R22 ;  /* 0x00000016a1a17220 */ /* 0x000fc80000400000 */
[----:B------:R-:W-:-:S05]  /*4810*/  FFMA R161, R90, R23, R161 ;  /* 0x000000175aa17223 */ /* 0x000fca00000000a1 */
[----:B------:R-:W-:Y:S02]  /*4820*/  F2FP.BF16.F32.PACK_AB R90, RZ, R161 ;  /* 0x000000a1ff5a723e */ /* 0x000fe400000010ff */
[----:B------:R-:W-:Y:S02]  /*4830*/  IADD3.X R161, R225, UR5, RZ, P4, !PT ;  /* 0x00000005e1a17c10 */ /* 0x000fe4000a7fe4ff */
[----:B------:R-:W-:-:S05]  /*4840*/  PRMT R163, R90, 0x7610, R163 ;  /* 0x000076105aa37816 */ /* 0x000fca00000000a3 */
[----:B------:R-:W-:Y:S04]  /*4850*/  @P3 STG.E.U16 desc[UR36][R160.64], R163 ;  /* 0x000000a3a0003986 */ /* 0x000fe8000c101524 */
[----:B------:R-:W2:Y:S01]  /*4860*/  @P2 LDG.E.LTC128B.U16 R164, desc[UR36][R88.64+0x2] ;  /* 0x0000022458a42981 */ /* 0x000ea2000c1e1520 */
[----:B------:R-:W-:Y:S01]  /*4870*/  ISETP.GT.AND P4, PT, R0, 0x8, P0 ;  /* 0x000000080000780c */ /* 0x000fe20000784270 */
[----:B--2---:R-:W-:-:S04]  /*4880*/  IMAD.U32 R159, R164, 0x10000, RZ ;  /* 0x00010000a49f7824 */ /* 0x004fc800078e00ff */
[----:B------:R-:W-:-:S04]  /*4890*/  FMUL R90, R159, R22 ;  /* 0x000000169f5a7220 */ /* 0x000fc80000400000 */
[----:B------:R-:W-:Y:S01]  /*48a0*/  FFMA R91, R91, R23, R90 ;  /* 0x000000175b5b7223 */ /* 0x000fe2000000005a */
[----:B------:R-:W-:-:S04]  /*48b0*/  IADD3 R90, P3, R224, UR4, RZ ;  /* 0x00000004e05a7c10 */ /* 0x000fc8000ff7e0ff */
[----:B------:R-:W-:Y:S02]  /*48c0*/  F2FP.BF16.F32.PACK_AB R158, RZ, R91 ;  /* 0x0000005bff9e723e */ /* 0x000fe400000010ff */
[----:B------:R-:W-:-:S05]  /*48d0*/  IADD3.X R91, R225, UR5, RZ, P3, !PT ;  /* 0x00000005e15b7c10 */ /* 0x000fca0009ffe4ff */
[----:B------:R1:W-:Y:S04]  /*48e0*/  @P2 STG.E.U16 desc[UR36][R90.64+0x2], R158 ;  /* 0x0000029e5a002986 */ /* 0x0003e8000c101524 */
[----:B------:R-:W2:Y:S01]  /*48f0*/  @P4 LDG.E.LTC128B.U16 R164, desc[UR36][R154.64+0x10] ;  /* 0x000010249aa44981 */ /* 0x000ea2000c1e1520 */
[----:B------:R-:W-:Y:S01]  /*4900*/  ISETP.GT.AND P2, PT, R0, 0x9, P0 ;  /* 0x000000090000780c */ /* 0x000fe20000744270 */
[----:B-1----:R-:W-:Y:S02]  /*4910*/  @P4 IMAD.MOV.U32 R90, RZ, RZ, R156 ;  /* 0x000000ffff5a4224 */ /* 0x002fe400078e009c */
[----:B------:R-:W-:Y:S02]  /*4920*/  @P4 IMAD.MOV.U32 R91, RZ, RZ, R157 ;  /* 0x000000ffff5b4224 */ /* 0x000fe400078e009d */
[----:B--2---:R-:W-:-:S04]  /*4930*/  IMAD.U32 R159, R164, 0x10000, RZ ;  /* 0x00010000a49f7824 */ /* 0x004fc800078e00ff */
[----:B------:R-:W-:-:S04]  /*4940*/  FMUL R159, R159, R22 ;  /* 0x000000169f9f7220 */ /* 0x000fc80000400000 */
[----:B------:R-:W-:-:S05]  /*4950*/  FFMA R159, R92, R23, R159 ;  /* 0x000000175c9f7223 */ /* 0x000fca000000009f */
[----:B------:R-:W-:-:S04]  /*4960*/  F2FP.BF16.F32.PACK_AB R159, RZ, R159 ;  /* 0x0000009fff9f723e */ /* 0x000fc800000010ff */
[----:B------:R-:W-:-:S05]  /*4970*/  PRMT R160, R159, 0x7610, R160 ;  /* 0x000076109fa07816 */ /* 0x000fca00000000a0 */
        /* <DEDUP_REMOVED lines=12> */
[----:B------:R-:W-:Y:S02]  /*4a40*/  ISETP.GT.AND P4, PT, R0, 0x9, P1 ;  /* 0x000000090000780c */ /* 0x000fe40000f84270 */
[----:B------:R-:W-:Y:S01]  /*4a50*/  IADD3 R92, P2, R224, UR4, RZ ;  /* 0x00000004e05c7c10 */ /* 0x000fe2000ff5e0ff */
[----:B--2---:R-:W-:-:S04]  /*4a60*/  IMAD.U32 R93, R164, 0x10000, RZ ;  /* 0x00010000a45d7824 */ /* 0x004fc800078e00ff */
[----:B------:R-:W-:-:S04]  /*4a70*/  FMUL R93, R93, R22 ;  /* 0x000000165d5d7220 */ /* 0x000fc80000400000 */
[----:B------:R-:W-:-:S05]  /*4a80*/  FFMA R93, R94, R23, R93 ;  /* 0x000000175e5d7223 */ /* 0x000fca000000005d */
[----:B-1----:R-:W-:Y:S02]  /*4a90*/  F2FP.BF16.F32.PACK_AB R91, RZ, R93 ;  /* 0x0000005dff5b723e */ /* 0x002fe400000010ff */
        /* <DEDUP_REMOVED lines=538> */
[----:B------:R-:W-:Y:S02]  /*6c40*/  ISETP.GT.AND P1, PT, R0, 0x79, P1 ;  /* 0x000000790000780c */ /* 0x000fe40000f24270 */
[----:B-1----:R-:W-:Y:S01]  /*6c50*/  IADD3 R90, P0, R224, UR4, RZ ;  /* 0x00000004e05a7c10 */ /* 0x002fe2000ff1e0ff */
[----:B---3--:R-:W-:-:S04]  /*6c60*/  IMAD.U32 R91, R164, 0x10000, RZ ;  /* 0x00010000a45b7824 */ /* 0x008fc800078e00ff */
[----:B------:R-:W-:-:S04]  /*6c70*/  FMUL R91, R91, R22 ;  /* 0x000000165b5b7220 */ /* 0x000fc80000400000 */
[----:B------:R-:W-:-:S05]  /*6c80*/  FFMA R91, R150, R23, R91 ;  /* 0x00000017965b7223 */ /* 0x000fca000000005b */
[----:B------:R-:W-:Y:S02]  /*6c90*/  F2FP.BF16.F32.PACK_AB R92, RZ, R91 ;  /* 0x0000005bff5c723e */ /* 0x000fe400000010ff */
[----:B------:R-:W-:Y:S02]  /*6ca0*/  IADD3.X R91, R225, UR5, RZ, P0, !PT ;  /* 0x00000005e15b7c10 */ /* 0x000fe400087fe4ff */
[----:B------:R-:W-:-:S05]  /*6cb0*/  PRMT R95, R92, 0x7610, R95 ;  /* 0x000076105c5f7816 */ /* 0x000fca000000005f */
[----:B------:R1:W-:Y:S04]  /*6cc0*/  @P2 STG.E.U16 desc[UR36][R90.64+0xf0], R95 ;  /* 0x0000f05f5a002986 */ /* 0x0003e8000c101524 */
[----:B------:R3:W4:Y:S01]  /*6cd0*/  @P1 LDG.E.LTC128B.U16 R164, desc[UR36][R88.64+0xf2] ;  /* 0x0000f22458a41981 */ /* 0x000722000c1e1520 */
[----:B------:R-:W-:-:S05]  /*6ce0*/  IADD3 R223, P0, R223, 0x100, RZ ;  /* 0x00000100dfdf7810 */ /* 0x000fca0007f1e0ff */
[----:B--2---:R-:W-:Y:S01]  /*6cf0*/  IMAD.X R93, RZ, RZ, UR9, P0 ;  /* 0x00000009ff5d7e24 */ /* 0x004fe200080e06ff */
[----:B------:R-:W-:-:S03]  /*6d00*/  ISETP.GT.AND P0, PT, R3, 0x100, PT ;  /* 0x000001000300780c */ /* 0x000fc60003f04270 */
[----:B------:R-:W-:Y:S01]  /*6d10*/  IMAD R92, R93, R8, RZ ;  /* 0x000000085d5c7224 */ /* 0x000fe200078e02ff */
[----:B------:R-:W-:Y:S02]  /*6d20*/  ISETP.GT.AND P2, PT, R0, RZ, P0 ;  /* 0x000000ff0000720c */ /* 0x000fe40000744270 */
[----:B---3--:R-:W-:Y:S01]  /*6d30*/  IADD3 R88, P3, R224, UR4, RZ ;  /* 0x00000004e0587c10 */ /* 0x008fe2000ff7e0ff */
[----:B------:R-:W-:-:S03]  /*6d40*/  IMAD R97, R223, R9, R92 ;  /* 0x00000009df617224 */ /* 0x000fc600078e025c */
[----:B------:R-:W-:Y:S01]  /*6d50*/  IADD3.X R89, R225, UR5, RZ, P3, !PT ;  /* 0x00000005e1597c10 */ /* 0x000fe20009ffe4ff */
[----:B----4-:R-:W-:-:S04]  /*6d60*/  IMAD.U32 R93, R164, 0x10000, RZ ;  /* 0x00010000a45d7824 */ /* 0x010fc800078e00ff */
[----:B------:R-:W-:Y:S01]  /*6d70*/  FMUL R94, R93, R22 ;  /* 0x000000165d5e7220 */ /* 0x000fe20000400000 */
[----:B------:R-:W-:-:S04]  /*6d80*/  IMAD.WIDE.U32 R92, R223, R8, R14 ;  /* 0x00000008df5c7225 */ /* 0x000fc800078e000e */
[----:B------:R-:W-:Y:S01]  /*6d90*/  FFMA R94, R151, R23, R94 ;  /* 0x00000017975e7223 */ /* 0x000fe2000000005e */
[----:B------:R-:W-:Y:S01]  /*6da0*/  IMAD.IADD R9, R93, 0x1, R97 ;  /* 0x000000015d097824 */ /* 0x000fe200078e0261 */
[----:B-1----:R-:W-:-:S03]  /*6db0*/  LEA R90, P4, R92, R10, 0x1 ;  /* 0x0000000a5c5a7211 */ /* 0x002fc600078808ff */
[----:B------:R-:W-:Y:S02]  /*6dc0*/  F2FP.BF16.F32.PACK_AB R94, RZ, R94 ;  /* 0x0000005eff5e723e */ /* 0x000fe400000010ff */
[----:B------:R-:W-:Y:S02]  /*6dd0*/  LEA.HI.X R91, R92, R11, R9, 0x1, P4 ;  /* 0x0000000b5c5b7211 */ /* 0x000fe400020f0c09 */
[----:B------:R-:W-:-:S05]  /*6de0*/  PRMT R93, R94, 0x7610, R93 ;  /* 0x000076105e5d7816 */ /* 0x000fca000000005d */
[----:B------:R1:W-:Y:S04]  /*6df0*/  @P1 STG.E.U16 desc[UR36][R88.64+0xf2], R93 ;  /* 0x0000f25d58001986 */ /* 0x0003e8000c101524 */
[----:B------:R-:W2:Y:S01]  /*6e00*/  @P2 LDG.E.LTC128B.U16 R164, desc[UR36][R90.64] ;  /* 0x000000245aa42981 */ /* 0x000ea2000c1e1520 */
[----:B------:R-:W-:Y:S01]  /*6e10*/  IMAD.U32 R96, RZ, RZ, UR6 ;  /* 0x00000006ff607e24 */ /* 0x000fe2000f8e00ff */
[----:B------:R-:W-:Y:S01]  /*6e20*/  ISETP.GT.AND P3, PT, R0, 0x1, P0 ;  /* 0x000000010000780c */ /* 0x000fe20000764270 */
[----:B------:R-:W-:Y:S01]  /*6e30*/  IMAD.U32 R94, RZ, RZ, UR6 ;  /* 0x00000006ff5e7e24 */ /* 0x000fe2000f8e00ff */
[----:B------:R-:W-:Y:S01]  /*6e40*/  BSSY B1, `(.L_x_47) ;  /* 0x0000013000017945 */ /* 0x000fe20003800000 */
[----:B------:R-:W-:Y:S02]  /*6e50*/  IMAD.U32 R99, RZ, RZ, UR7 ;  /* 0x00000007ff637e24 */ /* 0x000fe4000f8e00ff */
[----:B-1----:R-:W-:-:S03]  /*6e60*/  IMAD.WIDE.U32 R92, R223, R8, R4 ;  /* 0x00000008df5c7225 */ /* 0x002fc600078e0004 */
[----:B------:R-:W-:Y:S01]  /*6e70*/  SHF.L.U64.HI R89, R94, 0x9, R99 ;  /* 0x000000095e597819 */ /* 0x000fe20000010263 */
[----:B------:R-:W-:Y:S02]  /*6e80*/  IMAD.IADD R93, R97, 0x1, R93 ;  /* 0x00000001615d7824 */ /* 0x000fe400078e025d */
[----:B------:R-:W-:-:S04]  /*6e90*/  IMAD.WIDE.U32 R92, R6, UR43, R92 ;  /* 0x0000002b065c7c25 */ /* 0x000fc8000f8e005c */
[----:B--2---:R-:W-:-:S04]  /*6ea0*/  IMAD.U32 R9, R164, 0x10000, RZ ;  /* 0x00010000a4097824 */ /* 0x004fc800078e00ff */
[----:B------:R-:W-:Y:S01]  /*6eb0*/  FMUL R95, R9, R22 ;  /* 0x00000016095f7220 */ /* 0x000fe20000400000 */
[----:B------:R-:W-:-:S03]  /*6ec0*/  IMAD.SHL.U32 R9, R96, 0x200, RZ ;  /* 0x0000020060097824 */ /* 0x000fc600078e00ff */
[----:B------:R-:W-:Y:S01]  /*6ed0*/  FFMA R95, R24, R23, R95 ;  /* 0x00000017185f7223 */ /* 0x000fe2000000005f */
[----:B------:R-:W-:Y:S01]  /*6ee0*/  IMAD.IADD R24, R7, 0x1, R93 ;  /* 0x0000000107187824 */ /* 0x000fe200078e025d */
[----:B------:R-:W-:Y:S02]  /*6ef0*/  IADD3 R90, P1, R9, R20, RZ ;  /* 0x00000014095a7210 */ /* 0x000fe40007f3e0ff */
[C---:B------:R-:W-:Y:S02]  /*6f00*/  LEA R20, P4, R92.reuse, R10, 0x1 ;  /* 0x0000000a5c147211 */ /* 0x040fe400078808ff */
[----:B------:R-:W-:Y:S01]  /*6f10*/  F2FP.BF16.F32.PACK_AB R95, RZ, R95 ;  /* 0x0000005fff5f723e */ /* 0x000fe200000010ff */
[----:B------:R-:W-:Y:S01]  /*6f20*/  IMAD.X R91, R89, 0x1, R21, P1 ;  /* 0x00000001595b7824 */ /* 0x000fe200008e0615 */
[----:B------:R-:W-:-:S04]  /*6f30*/  LEA.HI.X R21, R92, R11, R24, 0x1, P4 ;  /* 0x0000000b5c157211 */ /* 0x000fc800020f0c18 */
[----:B------:R1:W-:Y:S01]  /*6f40*/  @P2 STG.E.U16 desc[UR36][R90.64], R95 ;  /* 0x0000005f5a002986 */ /* 0x0003e2000c101524 */
[----:B------:R-:W-:Y:S05]  /*6f50*/  @!P3 BRA `(.L_x_48) ;  /* 0x000000000004b947 */ /* 0x000fea0003800000 */
[----:B------:R2:W5:Y:S02]  /*6f60*/  LDG.E.LTC128B.U16 R164, desc[UR36][R20.64+0x2] ;  /* 0x0000022414a47981 */ /* 0x000564000c1e1520 */
.L_x_48:
[----:B------:R-:W-:Y:S05]  /*6f70*/  BSYNC B1 ;  /* 0x0000000000017941 */ /* 0x000fea0003800000 */
.L_x_47:
[----:B-----5:R-:W-:Y:S01]  /*6f80*/  IMAD.U32 R13, R164, 0x10000, RZ ;  /* 0x00010000a40d7824 */ /* 0x020fe200078e00ff */
[----:B------:R-:W-:Y:S01]  /*6f90*/  ISETP.GT.AND P1, PT, R3, 0x108, PT ;  /* 0x000001080300780c */ /* 0x000fe20003f24270 */
[----:B------:R-:W-:Y:S01]  /*6fa0*/  IMAD.WIDE.U32 R152, R223, R8, R152 ;  /* 0x00000008df987225 */ /* 0x000fe200078e0098 */
[----:B------:R-:W-:Y:S03]  /*6fb0*/  BSSY B1, `(.L_x_49) ;  /* 0x0000011000017945 */ /* 0x000fe60003800000 */
[----:B------:R-:W-:Y:S01]  /*6fc0*/  FMUL R14, R13, R22 ;  /* 0x000000160d0e7220 */ /* 0x000fe20000400000 */
[----:B------:R-:W-:Y:S01]  /*6fd0*/  ISETP.GT.AND P2, PT, R0, RZ, P1 ;  /* 0x000000ff0000720c */ /* 0x000fe20000f44270 */
[----:B------:R-:W-:Y:S01]  /*6fe0*/  IMAD.IADD R97, R97, 0x1, R153 ;  /* 0x0000000161617824 */ /* 0x000fe200078e0299 */
[-C--:B------:R-:W-:Y:S01]  /*6ff0*/  IADD3 R13, P4, R12, R152.reuse, RZ ;  /* 0x000000980c0d7210 */ /* 0x080fe20007f9e0ff */
[----:B------:R-:W-:Y:S01]  /*7000*/  FFMA R25, R25, R23, R14 ;  /* 0x0000001719197223 */ /* 0x000fe2000000000e */
[----:B------:R-:W-:-:S03]  /*7010*/  IADD3 R14, P5, R4, R152, RZ ;  /* 0x00000098040e7210 */ /* 0x000fc60007fbe0ff */
[----:B------:R-:W-:Y:S01]  /*7020*/  IMAD.X R4, R97, 0x1, R15, P4 ;  /* 0x0000000161047824 */ /* 0x000fe200020e060f */
[----:B------:R-:W-:Y:S01]  /*7030*/  LEA R12, P4, R13, R10, 0x1 ;  /* 0x0000000a0d0c7211 */ /* 0x000fe200078808ff */
[----:B------:R-:W-:Y:S01]  /*7040*/  IMAD.X R15, R5, 0x1, R97, P5 ;  /* 0x00000001050f7824 */ /* 0x000fe200028e0661 */
[----:B------:R-:W-:Y:S01]  /*7050*/  F2FP.BF16.F32.PACK_AB R25, RZ, R25 ;  /* 0x00000019ff19723e */ /* 0x000fe200000010ff */
[----:B------:R-:W-:Y:S01]  /*7060*/  @P3 IMAD.MOV.U32 R5, RZ, RZ, R91 ;  /* 0x000000ffff053224 */ /* 0x000fe200078e005b */
[----:B------:R-:W-:Y:S01]  /*7070*/  LEA.HI.X R13, R13, R11, R4, 0x1, P4 ;  /* 0x0000000b0d0d7211 */ /* 0x000fe200020f0c04 */
[----:B------:R-:W-:-:S05]  /*7080*/  @P3 IMAD.MOV.U32 R4, RZ, RZ, R90 ;  /* 0x000000ffff043224 */ /* 0x000fca00078e005a */
[----:B------:R3:W-:Y:S01]  /*7090*/  @P3 STG.E.U16 desc[UR36][R4.64+0x2], R25 ;  /* 0x0000021904003986 */ /* 0x0007e2000c101524 */
[----:B------:R-:W-:Y:S05]  /*70a0*/  @!P2 BRA `(.L_x_50) ;  /* 0x000000000004a947 */ /* 0x000fea0003800000 */
[----:B------:R4:W5:Y:S02]  /*70b0*/  LDG.E.LTC128B.U16 R164, desc[UR36][R12.64] ;  /* 0x000000240ca47981 */ /* 0x000964000c1e1520 */
.L_x_50:
[----:B------:R-:W-:Y:S05]  /*70c0*/  BSYNC B1 ;  /* 0x0000000000017941 */ /* 0x000fea0003800000 */
.L_x_49:
[----:B-----5:R-:W-:Y:S01]  /*70d0*/  IMAD.U32 R3, R164, 0x10000, RZ ;  /* 0x00010000a4037824 */ /* 0x020fe200078e00ff */
[----:B---3--:R-:W-:Y:S01]  /*70e0*/  IADD3 R4, P3, R9, R224, RZ ;  /* 0x000000e009047210 */ /* 0x008fe20007f7e0ff */
[----:B----4-:R-:W-:Y:S01]  /*70f0*/  IMAD.WIDE.U32 R12, R6, UR43, R14 ;  /* 0x0000002b060c7c25 */ /* 0x010fe2000f8e000e */
[----:B------:R-:W-:Y:S03]  /*7100*/  BSSY B1, `(.L_x_51) ;  /* 0x000000c000017945 */ /* 0x000fe60003800000 */
[----:B------:R-:W-:Y:S01]  /*7110*/  FMUL R3, R3, R22 ;  /* 0x0000001603037220 */ /* 0x000fe20000400000 */
[----:B------:R-:W-:Y:S01]  /*7120*/  IMAD.X R5, R89, 0x1, R225, P3 ;  /* 0x0000000159057824 */ /* 0x000fe200018e06e1 */
[----:B------:R-:W-:Y:S02]  /*7130*/  LEA R10, P4, R12, R10, 0x1 ;  /* 0x0000000a0c0a7211 */ /* 0x000fe400078808ff */
[----:B------:R-:W-:Y:S01]  /*7140*/  FFMA R3, R26, R23, R3 ;  /* 0x000000171a037223 */ /* 0x000fe20000000003 */
[----:B------:R-:W-:-:S04]  /*7150*/  IMAD.IADD R7, R7, 0x1, R13 ;  /* 0x0000000107077824 */ /* 0x000fc800078e020d */
[----:B------:R-:W-:Y:S02]  /*7160*/  F2FP.BF16.F32.PACK_AB R3, RZ, R3 ;  /* 0x00000003ff03723e */ /* 0x000fe400000010ff */
[----:B------:R-:W-:Y:S02]  /*7170*/  LEA.HI.X R11, R12, R11, R7, 0x1, P4 ;  /* 0x0000000b0c0b7211 */ /* 0x000fe400020f0c07 */
[----:B------:R-:W-:Y:S01]  /*7180*/  ISETP.GT.AND P4, PT, R0, 0x1, P1 ;  /* 0x000000010000780c */ /* 0x000fe20000f84270 */
[----:B------:R3:W-:-:S12]  /*7190*/  @P2 STG.E.U16 desc[UR36][R4.64], R3 ;  /* 0x0000000304002986 */ /* 0x0007d8000c101524 */
[----:B---3--:R-:W-:Y:S05]  /*71a0*/  @!P4 BRA `(.L_x_52) ;  /* 0x000000000004c947 */ /* 0x008fea0003800000 */
[----:B------:R3:W5:Y:S02]  /*71b0*/  LDG.E.LTC128B.U16 R164, desc[UR36][R10.64+0x2] ;  /* 0x000002240aa47981 */ /* 0x000764000c1e1520 */
.L_x_52:
[----:B------:R-:W-:Y:S05]  /*71c0*/  BSYNC B1 ;  /* 0x0000000000017941 */ /* 0x000fea0003800000 */
.L_x_51:
[----:B-----5:R-:W-:Y:S01]  /*71d0*/  IMAD.U32 R3, R164, 0x10000, RZ ;  /* 0x00010000a4037824 */ /* 0x020fe200078e00ff */
[----:B------:R-:W-:Y:S01]  /*71e0*/  ISETP.GT.AND P3, PT, R0, 0x8, P0 ;  /* 0x000000080000780c */ /* 0x000fe20000764270 */
[----:B------:R-:W-:Y:S02]  /*71f0*/  BSSY B1, `(.L_x_53) ;  /* 0x0000009000017945 */ /* 0x000fe40003800000 */
[----:B------:R-:W-:-:S04]  /*7200*/  FMUL R4, R3, R22 ;  /* 0x0000001603047220 */ /* 0x000fc80000400000 */
[----:B------:R-:W-:Y:S01]  /*7210*/  FFMA R27, R27, R23, R4 ;  /* 0x000000171b1b7223 */ /* 0x000fe20000000004 */
[----:B------:R-:W-:-:S04]  /*7220*/  IADD3 R4, P2, R9, R224, RZ ;  /* 0x000000e009047210 */ /* 0x000fc80007f5e0ff */
[----:B------:R-:W-:Y:S01]  /*7230*/  F2FP.BF16.F32.PACK_AB R27, RZ, R27 ;  /* 0x0000001bff1b723e */ /* 0x000fe200000010ff */
[----:B------:R-:W-:-:S05]  /*7240*/  IMAD.X R5, R89, 0x1, R225, P2 ;  /* 0x0000000159057824 */ /* 0x000fca00010e06e1 */
[----:B------:R4:W-:Y:S01]  /*7250*/  @P4 STG.E.U16 desc[UR36][R4.64+0x2], R27 ;  /* 0x0000021b04004986 */ /* 0x0009e2000c101524 */
[----:B------:R-:W-:Y:S05]  /*7260*/  @!P3 BRA `(.L_x_54) ;  /* 0x000000000004b947 */ /* 0x000fea0003800000 */
[----:B------:R0:W5:Y:S02]  /*7270*/  LDG.E.LTC128B.U16 R164, desc[UR36][R20.64+0x10] ;  /* 0x0000102414a47981 */ /* 0x000164000c1e1520 */
.L_x_54:
[----:B------:R-:W-:Y:S05]  /*7280*/  BSYNC B1 ;  /* 0x0000000000017941 */ /* 0x000fea0003800000 */
.L_x_53:
[----:B-----5:R-:W-:Y:S01]  /*7290*/  IMAD.U32 R3, R164, 0x10000, RZ ;  /* 0x00010000a4037824 */ /* 0x020fe200078e00ff */
[----:B------:R-:W-:Y:S01]  /*72a0*/  ISETP.GT.AND P2, PT, R0, 0x9, P0 ;  /* 0x000000090000780c */ /* 0x000fe20000744270 */
[----:B----4-:R-:W-:Y:S01]  /*72b0*/  @P3 IMAD.MOV.U32 R4, RZ, RZ, R90 ;  /* 0x000000ffff043224 */ /* 0x010fe200078e005a */
[----:B------:R-:W-:Y:S01]  /*72c0*/  BSSY B1, `(.L_x_55) ;  /* 0x0000008000017945 */ /* 0x000fe20003800000 */
[----:B------:R-:W-:Y:S01]  /*72d0*/  FMUL R3, R3, R22 ;  /* 0x0000001603037220 */ /* 0x000fe20000400000 */
[----:B------:R-:W-:-:S03]  /*72e0*/  @P3 IMAD.MOV.U32 R5, RZ, RZ, R91 ;  /* 0x000000ffff053224 */ /* 0x000fc600078e005b */
[----:B------:R-:W-:-:S05]  /*72f0*/  FFMA R3, R28, R23, R3 ;  /* 0x000000171c037223 */ /* 0x000fca0000000003 */
[----:B------:R-:W-:-:S05]  /*7300*/  F2FP.BF16.F32.PACK_AB R3, RZ, R3 ;  /* 0x00000003ff03723e */ /* 0x000fca00000010ff */
[----:B------:R4:W-:Y:S01]  /*7310*/  @P3 STG.E.U16 desc[UR36][R4.64+0x10], R3 ;  /* 0x0000100304003986 */ /* 0x0009e2000c101524 */
[----:B------:R-:W-:Y:S05]  /*7320*/  @!P2 BRA `(.L_x_56) ;  /* 0x000000000004a947 */ /* 0x000fea0003800000 */
[----:B------:R0:W5:Y:S02]  /*7330*/  LDG.E.LTC128B.U16 R164, desc[UR36][R20.64+0x12] ;  /* 0x0000122414a47981 */ /* 0x000164000c1e1520 */
.L_x_56:
[----:B------:R-:W-:Y:S05]  /*7340*/  BSYNC B1 ;  /* 0x0000000000017941 */ /* 0x000fea0003800000 */
.L_x_55:
[----:B----45:R-:W-:Y:S01]  /*7350*/  IMAD.U32 R3, R164, 0x10000, RZ ;  /* 0x00010000a4037824 */ /* 0x030fe200078e00ff */
[----:B------:R-:W-:Y:S01]  /*7360*/  ISETP.GT.AND P3, PT, R0, 0x8, P1 ;  /* 0x000000080000780c */ /* 0x000fe20000f64270 */
[----:B------:R-:W-:Y:S01]  /*7370*/  @P2 IMAD.MOV.U32 R5, RZ, RZ, R91 ;  /* 0x000000ffff052224 */ /* 0x000fe200078e005b */
[----:B------:R-:W-:Y:S01]  /*7380*/  BSSY B1, `(.L_x_57) ;  /* 0x0000009000017945 */ /* 0x000fe20003800000 */
[----:B------:R-:W-:-:S04]  /*7390*/  FMUL R4, R3, R22 ;  /* 0x0000001603047220 */ /* 0x000fc80000400000 */
[----:B------:R-:W-:-:S05]  /*73a0*/  FFMA R4, R29, R23, R4 ;  /* 0x000000171d047223 */ /* 0x000fca0000000004 */
[----:B------:R-:W-:-:S04]  /*73b0*/  F2FP.BF16.F32.PACK_AB R4, RZ, R4 ;  /* 0x00000004ff04723e */ /* 0x000fc800000010ff */
[----:B------:R-:W-:Y:S01]  /*73c0*/  PRMT R3, R4, 0x7610, R3 ;  /* 0x0000761004037816 */ /* 0x000fe20000000003 */
[----:B------:R-:W-:-:S05]  /*73d0*/  @P2 IMAD.MOV.U32 R4, RZ, RZ, R90 ;  /* 0x000000ffff042224 */ /* 0x000fca00078e005a */
[----:B------:R4:W-:Y:S01]  /*73e0*/  @P2 STG.E.U16 desc[UR36][R4.64+0x12], R3 ;  /* 0x0000120304002986 */ /* 0x0009e2000c101524 */
[----:B------:R-:W-:Y:S05]  /*73f0*/  @!P3 BRA `(.L_x_58) ;  /* 0x000000000004b947 */ /* 0x000fea0003800000 */
[----:B------:R0:W5:Y:S02]  /*7400*/  LDG.E.LTC128B.U16 R164, desc[UR36][R10.64+0x10] ;  /* 0x000010240aa47981 */ /* 0x000164000c1e1520 */
.L_x_58:
[----:B------:R-:W-:Y:S05]  /*7410*/  BSYNC B1 ;  /* 0x0000000000017941 */ /* 0x000fea0003800000 */
.L_x_57:
[----:B----45:R-:W-:Y:S01]  /*7420*/  IMAD.U32 R3, R164, 0x10000, RZ ;  /* 0x00010000a4037824 */ /* 0x030fe200078e00ff */
[----:B------:R-:W-:Y:S01]  /*7430*/  IADD3 R4, P2, R224, R9, RZ ;  /* 0x00000009e0047210 */ /* 0x000fe20007f5e0ff */
[----:B------:R-:W-:Y:S01]  /*7440*/  BSSY B1, `(.L_x_59) ;  /* 0x0000009000017945 */ /* 0x000fe20003800000 */
[----:B------:R-:W-:Y:S01]  /*7450*/  ISETP.GT.AND P4, PT, R0, 0x9, P1 ;  /* 0x000000090000780c */ /* 0x000fe20000f84270 */
[----:B------:R-:W-:Y:S02]  /*7460*/  FMUL R3, R3, R22 ;  /* 0x0000001603037220 */ /* 0x000fe40000400000 */
[----:B------:R-:W-:Y:S02]  /*7470*/  IMAD.X R5, R225, 0x1, R89, P2 ;  /* 0x00000001e1057824 */ /* 0x000fe400010e0659 */
[----:B------:R-:W-:-:S05]  /*7480*/  FFMA R3, R30, R23, R3 ;  /* 0x000000171e037223 */ /* 0x000fca0000000003 */
[----:B------:R-:W-:-:S05]  /*7490*/  F2FP.BF16.F32.PACK_AB R3, RZ, R3 ;  /* 0x00000003ff03723e */ /* 0x000fca00000010ff */
[----:B------:R4:W-:Y:S01]  /*74a0*/  @P3 STG.E.U16 desc[UR36][R4.64+0x10], R3 ;  /* 0x0000100304003986 */ /* 0x0009e2000c101524 */
[----:B------:R-:W-:Y:S05]  /*74b0*/  @!P4 BRA `(.L_x_60) ;  /* 0x000000000004c947 */ /* 0x000fea0003800000 */
[----:B------:R0:W5:Y:S02]  /*74c0*/  LDG.E.LTC128B.U16 R164, desc[UR36][R10.64+0x12] ;  /* 0x000012240aa47981 */ /* 0x000164000c1e1520 */
.L_x_60:
[----:B------:R-:W-:Y:S05]  /*74d0*/  BSYNC B1 ;  /* 0x0000000000017941 */ /* 0x000fea0003800000 */
.L_x_59:
[----:B----45:R-:W-:Y:S01]  /*74e0*/  IMAD.U32 R3, R164, 0x10000, RZ ;  /* 0x00010000a4037824 */ /* 0x030fe200078e00ff */
        /* <DEDUP_REMOVED lines=10> */
.L_x_62:
[----:B------:R-:W-:Y:S05]  /*7590*/  BSYNC B1 ;  /* 0x0000000000017941 */ /* 0x000fea0003800000 */
.L_x_61:
        /* <DEDUP_REMOVED lines=11> */
.L_x_64:
[----:B------:R-:W-:Y:S05]  /*7650*/  BSYNC B1 ;  /* 0x0000000000017941 */ /* 0x000fea0003800000 */
.L_x_63:
        /* <DEDUP_REMOVED lines=12> */
.L_x_66:
[----:B------:R-:W-:Y:S05]  /*7720*/  BSYNC B1 ;  /* 0x0000000000017941 */ /* 0x000fea0003800000 */
.L_x_65:
        /* <DEDUP_REMOVED lines=11> */
.L_x_68:
[----:B------:R-:W-:Y:S05]  /*77e0*/  BSYNC B1 ;  /* 0x0000000000017941 */ /* 0x000fea0003800000 */
.L_x_67:
        /* <DEDUP_REMOVED lines=11> */
.L_x_70:
[----:B------:R-:W-:Y:S05]  /*78a0*/  BSYNC B1 ;  /* 0x0000000000017941 */ /* 0x000fea0003800000 */
.L_x_69:
        /* <DEDUP_REMOVED lines=11> */
.L_x_72:
[----:B------:R-:W-:Y:S05]  /*7960*/  BSYNC B1 ;  /* 0x0000000000017941 */ /* 0x000fea0003800000 */
.L_x_71:
        /* <DEDUP_REMOVED lines=12> */
.L_x_74:
[----:B------:R-:W-:Y:S05]  /*7a30*/  BSYNC B1 ;  /* 0x0000000000017941 */ /* 0x000fea0003800000 */
.L_x_73:
        /* <DEDUP_REMOVED lines=11> */
.L_x_76:
[----:B------:R-:W-:Y:S05]  /*7af0*/  BSYNC B1 ;  /* 0x0000000000017941 */ /* 0x000fea0003800000 */
.L_x_75:
        /* <DEDUP_REMOVED lines=11> */
.L_x_78:
[----:B------:R-:W-:Y:S05]  /*7bb0*/  BSYNC B1 ;  /* 0x0000000000017941 */ /* 0x000fea0003800000 */
.L_x_77:
        /* <DEDUP_REMOVED lines=11> */
.L_x_80:
[----:B------:R-:W-:Y:S05]  /*7c70*/  BSYNC B1 ;  /* 0x0000000000017941 */ /* 0x000fea0003800000 */
.L_x_79:
        /* <DEDUP_REMOVED lines=12> */
.L_x_82:
[----:B------:R-:W-:Y:S05]  /*7d40*/  BSYNC B1 ;  /* 0x0000000000017941 */ /* 0x000fea0003800000 */
.L_x_81:
        /* <DEDUP_REMOVED lines=11> */
.L_x_84:
[----:B------:R-:W-:Y:S05]  /*7e00*/  BSYNC B1 ;  /* 0x0000000000017941 */ /* 0x000fea0003800000 */
.L_x_83:
        /* <DEDUP_REMOVED lines=11> */
.L_x_86:
[----:B------:R-:W-:Y:S05]  /*7ec0*/  BSYNC B1 ;  /* 0x0000000000017941 */ /* 0x000fea0003800000 */
.L_x_85:
        /* <DEDUP_REMOVED lines=11> */
.L_x_88:
[----:B------:R-:W-:Y:S05]  /*7f80*/  BSYNC B1 ;  /* 0x0000000000017941 */ /* 0x000fea0003800000 */
.L_x_87:
        /* <DEDUP_REMOVED lines=12> */
.L_x_90:
[----:B------:R-:W-:Y:S05]  /*8050*/  BSYNC B1 ;  /* 0x0000000000017941 */ /* 0x000fea0003800000 */
.L_x_89:
        /* <DEDUP_REMOVED lines=11> */
.L_x_92:
[----:B------:R-:W-:Y:S05]  /*8110*/  BSYNC B1 ;  /* 0x0000000000017941 */ /* 0x000fea0003800000 */
.L_x_91:
        /* <DEDUP_REMOVED lines=11> */
.L_x_94:
[----:B------:R-:W-:Y:S05]  /*81d0*/  BSYNC B1 ;  /* 0x0000000000017941 */ /* 0x000fea0003800000 */
.L_x_93:
        /* <DEDUP_REMOVED lines=11> */
.L_x_96:
[----:B------:R-:W-:Y:S05]  /*8290*/  BSYNC B1 ;  /* 0x0000000000017941 */ /* 0x000fea0003800000 */
.L_x_95:
        /* <DEDUP_REMOVED lines=12> */
.L_x_98:
[----:B------:R-:W-:Y:S05]  /*8360*/  BSYNC B1 ;  /* 0x0000000000017941 */ /* 0x000fea0003800000 */
.L_x_97:
        /* <DEDUP_REMOVED lines=11> */
.L_x_100:
[----:B------:R-:W-:Y:S05]  /*8420*/  BSYNC B1 ;  /* 0x0000000000017941 */ /* 0x000fea0003800000 */
.L_x_99:
        /* <DEDUP_REMOVED lines=11> */
.L_x_102:
[----:B------:R-:W-:Y:S05]  /*84e0*/  BSYNC B1 ;  /* 0x0000000000017941 */ /* 0x000fea0003800000 */
.L_x_101:
        /* <DEDUP_REMOVED lines=11> */
.L_x_104:
[----:B------:R-:W-:Y:S05]  /*85a0*/  BSYNC B1 ;  /* 0x0000000000017941 */ /* 0x000fea0003800000 */
.L_x_103:
        /* <DEDUP_REMOVED lines=12> */
.L_x_106:
[----:B------:R-:W-:Y:S05]  /*8670*/  BSYNC B1 ;  /* 0x0000000000017941 */ /* 0x000fea0003800000 */
.L_x_105:
        /* <DEDUP_REMOVED lines=11> */
.L_x_108:
[----:B------:R-:W-:Y:S05]  /*8730*/  BSYNC B1 ;  /* 0x0000000000017941 */ /* 0x000fea0003800000 */
.L_x_107:
        /* <DEDUP_REMOVED lines=11> */
.L_x_110:
[----:B------:R-:W-:Y:S05]  /*87f0*/  BSYNC B1 ;  /* 0x0000000000017941 */ /* 0x000fea0003800000 */
.L_x_109:
        /* <DEDUP_REMOVED lines=11> */
.L_x_112:
[----:B------:R-:W-:Y:S05]  /*88b0*/  BSYNC B1 ;  /* 0x0000000000017941 */ /* 0x000fea0003800000 */
.L_x_111:
        /* <DEDUP_REMOVED lines=12> */
.L_x_114:
[----:B------:R-:W-:Y:S05]  /*8980*/  BSYNC B1 ;  /* 0x0000000000017941 */ /* 0x000fea0003800000 */
.L_x_113:
        /* <DEDUP_REMOVED lines=11> */
.L_x_116:
[----:B------:R-:W-:Y:S05]  /*8a40*/  BSYNC B1 ;  /* 0x0000000000017941 */ /* 0x000fea0003800000 */
.L_x_115:
        /* <DEDUP_REMOVED lines=11> */
.L_x_118:
[----:B------:R-:W-:Y:S05]  /*8b00*/  BSYNC B1 ;  /* 0x0000000000017941 */ /* 0x000fea0003800000 */
.L_x_117:
        /* <DEDUP_REMOVED lines=11> */
.L_x_120:
[----:B------:R-:W-:Y:S05]  /*8bc0*/  BSYNC B1 ;  /* 0x0000000000017941 */ /* 0x000fea0003800000 */
.L_x_119:
        /* <DEDUP_REMOVED lines=12> */
.L_x_122:
[----:B------:R-:W-:Y:S05]  /*8c90*/  BSYNC B1 ;  /* 0x0000000000017941 */ /* 0x000fea0003800000 */
.L_x_121:
        /* <DEDUP_REMOVED lines=11> */
.L_x_124:
[----:B------:R-:W-:Y:S05]  /*8d50*/  BSYNC B1 ;  /* 0x0000000000017941 */ /* 0x000fea0003800000 */
.L_x_123:
        /* <DEDUP_REMOVED lines=11> */
.L_x_126:
[----:B------:R-:W-:Y:S05]  /*8e10*/  BSYNC B1 ;  /* 0x0000000000017941 */ /* 0x000fea0003800000 */
.L_x_125:
        /* <DEDUP_REMOVED lines=11> */
.L_x_128:
[----:B------:R-:W-:Y:S05]  /*8ed0*/  BSYNC B1 ;  /* 0x0000000000017941 */ /* 0x000fea0003800000 */
.L_x_127:
        /* <DEDUP_REMOVED lines=12> */
.L_x_130:
[----:B------:R-:W-:Y:S05]  /*8fa0*/  BSYNC B1 ;  /* 0x0000000000017941 */ /* 0x000fea0003800000 */
.L_x_129:
        /* <DEDUP_REMOVED lines=11> */
.L_x_132:
[----:B------:R-:W-:Y:S05]  /*9060*/  BSYNC B1 ;  /* 0x0000000000017941 */ /* 0x000fea0003800000 */
.L_x_131:
        /* <DEDUP_REMOVED lines=11> */
.L_x_134:
[----:B------:R-:W-:Y:S05]  /*9120*/  BSYNC B1 ;  /* 0x0000000000017941 */ /* 0x000fea0003800000 */
.L_x_133:
        /* <DEDUP_REMOVED lines=11> */
.L_x_136:
[----:B------:R-:W-:Y:S05]  /*91e0*/  BSYNC B1 ;  /* 0x0000000000017941 */ /* 0x000fea0003800000 */
.L_x_135:
        /* <DEDUP_REMOVED lines=12> */
.L_x_138:
[----:B------:R-:W-:Y:S05]  /*92b0*/  BSYNC B1 ;  /* 0x0000000000017941 */ /* 0x000fea0003800000 */
.L_x_137:
        /* <DEDUP_REMOVED lines=11> */
.L_x_140:
[----:B------:R-:W-:Y:S05]  /*9370*/  BSYNC B1 ;  /* 0x0000000000017941 */ /* 0x000fea0003800000 */
.L_x_139:
        /* <DEDUP_REMOVED lines=11> */
.L_x_142:
[----:B------:R-:W-:Y:S05]  /*9430*/  BSYNC B1 ;  /* 0x0000000000017941 */ /* 0x000fea0003800000 */
.L_x_141:
        /* <DEDUP_REMOVED lines=11> */
.L_x_144:
[----:B------:R-:W-:Y:S05]  /*94f0*/  BSYNC B1 ;  /* 0x0000000000017941 */ /* 0x000fea0003800000 */
.L_x_143:
        /* <DEDUP_REMOVED lines=12> */
.L_x_146:
[----:B------:R-:W-:Y:S05]  /*95c0*/  BSYNC B1 ;  /* 0x0000000000017941 */ /* 0x000fea0003800000 */
.L_x_145:
        /* <DEDUP_REMOVED lines=11> */
.L_x_148:
[----:B------:R-:W-:Y:S05]  /*9680*/  BSYNC B1 ;  /* 0x0000000000017941 */ /* 0x000fea0003800000 */
.L_x_147:
        /* <DEDUP_REMOVED lines=11> */
.L_x_150:
[----:B------:R-:W-:Y:S05]  /*9740*/  BSYNC B1 ;  /* 0x0000000000017941 */ /* 0x000fea0003800000 */
.L_x_149:
        /* <DEDUP_REMOVED lines=11> */
.L_x_152:
[----:B------:R-:W-:Y:S05]  /*9800*/  BSYNC B1 ;  /* 0x0000000000017941 */ /* 0x000fea0003800000 */
.L_x_151:
        /* <DEDUP_REMOVED lines=12> */
.L_x_154:
[----:B------:R-:W-:Y:S05]  /*98d0*/  BSYNC B1 ;  /* 0x0000000000017941 */ /* 0x000fea0003800000 */
.L_x_153:
        /* <DEDUP_REMOVED lines=11> */
.L_x_156:
[----:B------:R-:W-:Y:S05]  /*9990*/  BSYNC B1 ;  /* 0x0000000000017941 */ /* 0x000fea0003800000 */
.L_x_155:
        /* <DEDUP_REMOVED lines=11> */
.L_x_158:
[----:B------:R-:W-:Y:S05]  /*9a50*/  BSYNC B1 ;  /* 0x0000000000017941 */ /* 0x000fea0003800000 */
.L_x_157:
        /* <DEDUP_REMOVED lines=11> */
.L_x_160:
[----:B------:R-:W-:Y:S05]  /*9b10*/  BSYNC B1 ;  /* 0x0000000000017941 */ /* 0x000fea0003800000 */
.L_x_159:
        /* <DEDUP_REMOVED lines=12> */
.L_x_162:
[----:B------:R-:W-:Y:S05]  /*9be0*/  BSYNC B1 ;  /* 0x0000000000017941 */ /* 0x000fea0003800000 */
.L_x_161:
        /* <DEDUP_REMOVED lines=11> */
.L_x_164:
[----:B------:R-:W-:Y:S05]  /*9ca0*/  BSYNC B1 ;  /* 0x0000000000017941 */ /* 0x000fea0003800000 */
.L_x_163:
        /* <DEDUP_REMOVED lines=11> */
.L_x_166:
[----:B------:R-:W-:Y:S05]  /*9d60*/  BSYNC B1 ;  /* 0x0000000000017941 */ /* 0x000fea0003800000 */
.L_x_165:
        /* <DEDUP_REMOVED lines=11> */
.L_x_168:
[----:B------:R-:W-:Y:S05]  /*9e20*/  BSYNC B1 ;  /* 0x0000000000017941 */ /* 0x000fea0003800000 */
.L_x_167:
[----:B----45:R-:W-:Y:S01]  /*9e30*/  IMAD.U32 R3, R164, 0x10000, RZ ;  /* 0x00010000a4037824 */ /* 0x030fe200078e00ff */
        /* <DEDUP_REMOVED lines=8> */
.L_x_170:
[----:B------:R-:W-:Y:S05]  /*9ec0*/  BSYNC B1 ;  /* 0x0000000000017941 */ /* 0x000fea0003800000 */
.L_x_169:
[----:B-----5:R-:W-:Y:S01]  /*9ed0*/  IMAD.U32 R3, R164, 0x10000, RZ ;  /* 0x00010000a4037824 */ /* 0x020fe200078e00ff */
[----:B----4-:R-:W-:Y:S01]  /*9ee0*/  IADD3 R4, P0, R224, R9, RZ ;  /* 0x00000009e0047210 */ /* 0x010fe20007f1e0ff */
        /* <DEDUP_REMOVED lines=9> */
.L_x_172:
[----:B------:R-:W-:Y:S05]  /*9f80*/  BSYNC B1 ;  /* 0x0000000000017941 */ /* 0x000fea0003800000 */
.L_x_171:
[----:B------:R-:W-:Y:S05]  /*9f90*/  @!P1 BRA `(.L_x_173) ;  /* 0x00000038006c9947 */ /* 0x000fea0003800000 */
[----:B----45:R-:W-:Y:S01]  /*9fa0*/  IMAD.U32 R3, R164, 0x10000, RZ ;  /* 0x00010000a4037824 */ /* 0x030fe200078e00ff */
[----:B------:R-:W-:-:S03]  /*9fb0*/  IADD3 R4, P0, R224, R9, RZ ;  /* 0x00000009e0047210 */ /* 0x000fc60007f1e0ff */
[----:B------:R-:W-:Y:S02]  /*9fc0*/  FMUL R0, R3, R22 ;  /* 0x0000001603007220 */ /* 0x000fe40000400000 */
[----:B------:R-:W-:Y:S02]  /*9fd0*/  IMAD.X R5, R225, 0x1, R89, P0 ;  /* 0x00000001e1057824 */ /* 0x000fe400000e0659 */
[----:B------:R-:W-:-:S05]  /*9fe0*/  FFMA R0, R87, R23, R0 ;  /* 0x0000001757007223 */ /* 0x000fca0000000000 */
[----:B------:R-:W-:-:S05]  /*9ff0*/  F2FP.BF16.F32.PACK_AB R0, RZ, R0 ;  /* 0x00000000ff00723e */ /* 0x000fca00000010ff */
[----:B------:R4:W-:Y:S01]  /*a000*/  STG.E.U16 desc[UR36][R4.64+0xf2], R0 ;  /* 0x0000f20004007986 */ /* 0x0009e2000c101524 */
[----:B------:R-:W-:Y:S05]  /*a010*/  BRA `(.L_x_173) ;  /* 0x00000038004c7947 */ /* 0x000fea0003800000 */
.L_x_36:
[----:B------:R-:W-:Y:S01]  /*a020*/  ULDC.64 UR4, c[0x0][0x5c0] ;  /* 0x0001700000047ab9 */ /* 0x000fe20000000a00 */
[-C--:B------:R-:W-:Y:S01]  /*a030*/  FMUL R6, R152, R23.reuse ;  /* 0x0000001798067220 */ /* 0x080fe20000400000 */
[----:B------:R-:W-:Y:S01]  /*a040*/  LEA R4, P0, R216, UR4, 0x1 ;  /* 0x00000004d8047c11 */ /* 0x000fe2000f8008ff */
[----:B------:R-:W-:Y:S01]  /*a050*/  IMAD.U32 R7, RZ, RZ, UR6 ;  /* 0x00000006ff077e24 */ /* 0x000fe2000f8e00ff */
[----:B------:R-:W-:Y:S01]  /*a060*/  ISETP.GT.AND P6, PT, R0, 0x1, P1 ;  /* 0x000000010000780c */ /* 0x000fe20000fc4270 */
[-C--:B------:R-:W-:Y:S01]  /*a070*/  FMUL R153, R153, R23.reuse ;  /* 0x0000001799997220 */ /* 0x080fe20000400000 */
[----:B------:R-:W-:Y:S01]  /*a080*/  F2FP.BF16.F32.PACK_AB R6, RZ, R6 ;  /* 0x00000006ff06723e */ /* 0x000fe200000010ff */
[----:B------:R-:W-:Y:S01]  /*a090*/  USHF.L.U64.HI UR4, UR6, 0x4, UR7 ;  /* 0x0000000406047899 */ /* 0x000fe20008010207 */
[----:B------:R-:W-:Y:S01]  /*a0a0*/  LEA.HI.X R5, R216, UR5, R219, 0x1, P0 ;  /* 0x00000005d8057c11 */ /* 0x000fe200080f0cdb */
[-C--:B------:R-:W-:Y:S01]  /*a0b0*/  FMUL R154, R154, R23.reuse ;  /* 0x000000179a9a7220 */ /* 0x080fe20000400000 */
[----:B------:R-:W-:Y:S01]  /*a0c0*/  ISETP.GT.AND P0, PT, R3, 0x8, PT ;  /* 0x000000080300780c */ /* 0x000fe20003f04270 */
[-C--:B------:R-:W-:Y:S01]  /*a0d0*/  FMUL R155, R155, R23.reuse ;  /* 0x000000179b9b7220 */ /* 0x080fe20000400000 */
[-C--:B------:R-:W-:Y:S01]  /*a0e0*/  FMUL R156, R156, R23.reuse ;  /* 0x000000179c9c7220 */ /* 0x080fe20000400000 */
[----:B------:R0:W-:Y:S01]  /*a0f0*/  @P2 STG.E.U16 desc[UR36][R4.64], R6 ;  /* 0x0000000604002986 */ /* 0x0001e2000c101524 */
[C---:B------:R-:W-:Y:S01]  /*a100*/  ISETP.GT.AND P3, PT, R0.reuse, RZ, P0 ;  /* 0x000000ff0000720c */ /* 0x040fe20000764270 */
[-C--:B------:R-:W-:Y:S01]  /*a110*/  FMUL R157, R157, R23.reuse ;  /* 0x000000179d9d7220 */ /* 0x080fe20000400000 */
[----:B------:R-:W-:Y:S01]  /*a120*/  ISETP.GT.AND P4, PT, R0, 0x1, P0 ;  /* 0x000000010000780c */ /* 0x000fe20000784270 */
[-C--:B------:R-:W-:Y:S01]  /*a130*/  FMUL R158, R158, R23.reuse ;  /* 0x000000179e9e7220 */ /* 0x080fe20000400000 */
[----:B------:R-:W-:Y:S01]  /*a140*/  ISETP.GT.AND P2, PT, R0, 0x8, P1 ;  /* 0x000000080000780c */ /* 0x000fe20000f44270 */
[----:B------:R-:W-:Y:S01]  /*a150*/  FMUL R159, R159, R23 ;  /* 0x000000179f9f7220 */ /* 0x000fe20000400000 */
[----:B------:R-:W-:Y:S01]  /*a160*/  F2FP.BF16.F32.PACK_AB R153, RZ, R153 ;  /* 0x00000099ff99723e */ /* 0x000fe200000010ff */
[-C--:B------:R-:W-:Y:S01]  /*a170*/  FMUL R160, R160, R23.reuse ;  /* 0x00000017a0a07220 */ /* 0x080fe20000400000 */
[----:B------:R-:W-:Y:S01]  /*a180*/  F2FP.BF16.F32.PACK_AB R154, RZ, R154 ;  /* 0x0000009aff9a723e */ /* 0x000fe200000010ff */
[----:B------:R-:W-:Y:S01]  /*a190*/  FMUL R161, R161, R23 ;  /* 0x00000017a1a17220 */ /* 0x000fe20000400000 */
[----:B------:R-:W-:Y:S01]  /*a1a0*/  F2FP.BF16.F32.PACK_AB R155, RZ, R155 ;  /* 0x0000009bff9b723e */ /* 0x000fe200000010ff */
[----:B------:R-:W-:Y:S01]  /*a1b0*/  @P6 STG.E.U16 desc[UR36][R4.64+0x2], R153 ;  /* 0x0000029904006986 */ /* 0x000fe2000c101524 */
[----:B0-----:R-:W-:Y:S01]  /*a1c0*/  LEA R6, P5, R7, R4, 0x4 ;  /* 0x0000000407067211 */ /* 0x001fe200078a20ff */
[-C--:B------:R-:W-:Y:S01]  /*a1d0*/  FMUL R162, R162, R23.reuse ;  /* 0x00000017a2a27220 */ /* 0x080fe20000400000 */
[----:B------:R-:W-:Y:S01]  /*a1e0*/  F2FP.BF16.F32.PACK_AB R156, RZ, R156 ;  /* 0x0000009cff9c723e */ /* 0x000fe200000010ff */
[-C--:B------:R-:W-:Y:S01]  /*a1f0*/  FMUL R163, R163, R23.reuse ;  /* 0x00000017a3a37220 */ /* 0x080fe20000400000 */
[----:B------:R-:W-:Y:S01]  /*a200*/  IADD3.X R7, R5, UR4, RZ, P5, !PT ;  /* 0x0000000405077c10 */ /* 0x000fe2000affe4ff */
[-C--:B------:R-:W-:Y:S01]  /*a210*/  FMUL R164, R164, R23.reuse ;  /* 0x00000017a4a47220 */ /* 0x080fe20000400000 */
[C---:B------:R-:W-:Y:S01]  /*a220*/  ISETP.GT.AND P5, PT, R0.reuse, 0x10, P1 ;  /* 0x000000100000780c */ /* 0x040fe20000fa4270 */
[----:B------:R-:W-:Y:S01]  /*a230*/  FMUL R165, R165, R23 ;  /* 0x00000017a5a57220 */ /* 0x000fe20000400000 */
[----:B------:R-:W-:Y:S01]  /*a240*/  F2FP.BF16.F32.PACK_AB R157, RZ, R157 ;  /* 0x0000009dff9d723e */ /* 0x000fe200000010ff */
[----:B------:R-:W-:Y:S01]  /*a250*/  @P3 STG.E.U16 desc[UR36][R6.64], R154 ;  /* 0x0000009a06003986 */ /* 0x000fe2000c101524 */
[----:B------:R-:W-:Y:S01]  /*a260*/  ISETP.GT.AND P3, PT, R0, 0x9, P0 ;  /* 0x000000090000780c */ /* 0x000fe20000764270 */
[-C--:B------:R-:W-:Y:S01]  /*a270*/  FMUL R166, R166, R23.reuse ;  /* 0x00000017a6a67220 */ /* 0x080fe20000400000 */
[----:B------:R-:W-:Y:S01]  /*a280*/  F2FP.BF16.F32.PACK_AB R158, RZ, R158 ;  /* 0x0000009eff9e723e */ /* 0x000fe200000010ff */
[----:B------:R-:W-:Y:S01]  /*a290*/  @P4 STG.E.U16 desc[UR36][R6.64+0x2], R155 ;  /* 0x0000029b06004986 */ /* 0x000fe2000c101524 */
[C---:B------:R-:W-:Y:S01]  /*a2a0*/  ISETP.GT.AND P4, PT, R0.reuse, 0x9, P1 ;  /* 0x000000090000780c */ /* 0x040fe20000f84270 */
[----:B------:R-:W-:Y:S01]  /*a2b0*/  FMUL R167, R167, R23 ;  /* 0x00000017a7a77220 */ /* 0x000fe20000400000 */
[----:B------:R-:W-:Y:S01]  /*a2c0*/  F2FP.BF16.F32.PACK_AB R159, RZ, R159 ;  /* 0x0000009fff9f723e */ /* 0x000fe200000010ff */
[----:B------:R-:W-:Y:S01]  /*a2d0*/  @P2 STG.E.U16 desc[UR36][R4.64+0x10], R156 ;  /* 0x0000109c04002986 */ /* 0x000fe2000c101524 */
[----:B------:R-:W-:Y:S01]  /*a2e0*/  ISETP.GT.AND P2, PT, R0, 0x8, P0 ;  /* 0x000000080000780c */ /* 0x000fe20000744270 */
[-C--:B------:R-:W-:Y:S01]  /*a2f0*/  FMUL R168, R168, R23.reuse ;  /* 0x00000017a8a87220 */ /* 0x080fe20000400000 */
[----:B------:R-:W-:Y:S01]  /*a300*/  F2FP.BF16.F32.PACK_AB R160, RZ, R160 ;  /* 0x000000a0ffa0723e */ /* 0x000fe200000010ff */
[----:B------:R-:W-:Y:S01]  /*a310*/  FMUL R169, R169, R23 ;  /* 0x00000017a9a97220 */ /* 0x000fe20000400000 */
[----:B------:R-:W-:Y:S01]  /*a320*/  F2FP.BF16.F32.PACK_AB R161, RZ, R161 ;  /* 0x000000a1ffa1723e */ /* 0x000fe200000010ff */
[-C--:B------:R-:W-:Y:S01]  /*a330*/  FMUL R170, R170, R23.reuse ;  /* 0x00000017aaaa7220 */ /* 0x080fe20000400000 */
[----:B------:R-:W-:Y:S01]  /*a340*/  F2FP.BF16.F32.PACK_AB R162, RZ, R162 ;  /* 0x000000a2ffa2723e */ /* 0x000fe200000010ff */
        /* <DEDUP_REMOVED lines=171> */
[C---:B------:R-:W-:Y:S01]  /*ae00*/  ISETP.GT.AND P3, PT, R0.reuse, 0x61, P0 ;  /* 0x000000610000780c */ /* 0x040fe20000764270 */
[----:B------:R-:W-:Y:S01]  /*ae10*/  USHF.L.U32 UR5, UR6, 0x8, URZ ;  /* 0x0000000806057899 */ /* 0x000fe2000800063f */
[----:B------:R-:W-:Y:S01]  /*ae20*/  F2FP.BF16.F32.PACK_AB R206, RZ, R206 ;  /* 0x000000ceffce723e */ /* 0x000fe200000010ff */
[----:B------:R-:W-:Y:S01]  /*ae30*/  @P5 STG.E.U16 desc[UR36][R4.64+0xc0], R200 ;  /* 0x0000c0c804005986 */ /* 0x000fe2000c101524 */
[----:B------:R-:W-:Y:S01]  /*ae40*/  ISETP.GT.AND P5, PT, R0, 0x68, P1 ;  /* 0x000000680000780c */ /* 0x000fe20000fa4270 */
[----:B------:R-:W-:Y:S01]  /*ae50*/  FMUL R214, R214, R23 ;  /* 0x00000017d6d67220 */ /* 0x000fe20000400000 */
[----:B------:R-:W-:Y:S01]  /*ae60*/  F2FP.BF16.F32.PACK_AB R207, RZ, R207 ;  /* 0x000000cfffcf723e */ /* 0x000fe200000010ff */
[----:B------:R-:W-:Y:S01]  /*ae70*/  @P4 STG.E.U16 desc[UR36][R4.64+0xc2], R201 ;  /* 0x0000c2c904004986 */ /* 0x000fe2000c101524 */
[C---:B------:R-:W-:Y:S01]  /*ae80*/  ISETP.GT.AND P4, PT, R0.reuse, 0x69, P1 ;  /* 0x000000690000780c */ /* 0x040fe20000f84270 */
[----:B------:R-:W-:Y:S01]  /*ae90*/  FMUL R215, R215, R23 ;  /* 0x00000017d7d77220 */ /* 0x000fe20000400000 */
[----:B------:R-:W-:Y:S01]  /*aea0*/  F2FP.BF16.F32.PACK_AB R208, RZ, R208 ;  /* 0x000000d0ffd0723e */ /* 0x000fe200000010ff */
[----:B------:R-:W-:Y:S01]  /*aeb0*/  @P2 STG.E.U16 desc[UR36][R6.64+0xc0], R202 ;  /* 0x0000c0ca06002986 */ /* 0x000fe2000c101524 */
[C---:B------:R-:W-:Y:S01]  /*aec0*/  ISETP.GT.AND P2, PT, R0.reuse, 0x68, P0 ;  /* 0x000000680000780c */ /* 0x040fe20000744270 */
[----:B------:R-:W-:Y:S01]  /*aed0*/  USHF.L.U64.HI UR4, UR6, 0x8, UR7 ;  /* 0x0000000806047899 */ /* 0x000fe20008010207 */
        /* <DEDUP_REMOVED lines=23> */
[-C--:B------:R-:W-:Y:S01]  /*b050*/  FMUL R93, R93, R23.reuse ;  /* 0x000000175d5d7220 */ /* 0x080fe20000400000 */
[----:B------:R-:W-:Y:S01]  /*b060*/  ISETP.GT.AND P1, PT, R0, 0x79, P1 ;  /* 0x000000790000780c */ /* 0x000fe20000f24270 */
[----:B------:R-:W-:Y:S01]  /*b070*/  FMUL R94, R94, R23 ;  /* 0x000000175e5e7220 */ /* 0x000fe20000400000 */
[----:B------:R-:W-:Y:S01]  /*b080*/  F2FP.BF16.F32.PACK_AB R215, RZ, R215 ;  /* 0x000000d7ffd7723e */ /* 0x000fe200000010ff */
[----:B------:R-:W-:Y:S01]  /*b090*/  @P2 STG.E.U16 desc[UR36][R4.64+0xe2], R209 ;  /* 0x0000e2d104002986 */ /* 0x000fe2000c101524 */
[----:B------:R-:W-:Y:S01]  /*b0a0*/  ISETP.GT.AND P2, PT, R3, 0x80, PT ;  /* 0x000000800300780c */ /* 0x000fe20003f44270 */
[-C--:B------:R-:W-:Y:S01]  /*b0b0*/  FMUL R95, R95, R23.reuse ;  /* 0x000000175f5f7220 */ /* 0x080fe20000400000 */
[----:B------:R-:W-:Y:S01]  /*b0c0*/  F2FP.BF16.F32.PACK_AB R88, RZ, R88 ;  /* 0x00000058ff58723e */ /* 0x000fe200000010ff */
[----:B------:R-:W-:Y:S01]  /*b0d0*/  @P3 STG.E.U16 desc[UR36][R6.64+0xe0], R210 ;  /* 0x0000e0d206003986 */ /* 0x000fe2000c101524 */
[----:B------:R-:W-:Y:S01]  /*b0e0*/  ISETP.GT.AND P3, PT, R0, RZ, P2 ;  /* 0x000000ff0000720c */ /* 0x000fe20001764270 */
[----:B------:R-:W-:Y:S01]  /*b0f0*/  FMUL R96, R96, R23 ;  /* 0x0000001760607220 */ /* 0x000fe20000400000 */
[----:B------:R-:W-:Y:S01]  /*b100*/  F2FP.BF16.F32.PACK_AB R89, RZ, R89 ;  /* 0x00000059ff59723e */ /* 0x000fe200000010ff */
[----:B------:R-:W-:Y:S01]  /*b110*/  @P4 STG.E.U16 desc[UR36][R6.64+0xe2], R211 ;  /* 0x0000e2d306004986 */ /* 0x000fe2000c101524 */
[----:B------:R-:W-:Y:S01]  /*b120*/  ISETP.GT.AND P4, PT, R0, 0x1, P2 ;  /* 0x000000010000780c */ /* 0x000fe20001784270 */
[-C--:B------:R-:W-:Y:S01]  /*b130*/  FMUL R97, R97, R23.reuse ;  /* 0x0000001761617220 */ /* 0x080fe20000400000 */
[----:B------:R-:W-:Y:S01]  /*b140*/  IADD3 R10, P6, R6, UR5, RZ ;  /* 0x00000005060a7c10 */ /* 0x000fe2000ffde0ff */
[----:B------:R-:W-:Y:S01]  /*b150*/  @P5 STG.E.U16 desc[UR36][R4.64+0xf0], R212 ;  /* 0x0000f0d404005986 */ /* 0x000fe2000c101524 */
[----:B------:R-:W-:Y:S01]  /*b160*/  IADD3 R8, P5, R4, UR5, RZ ;  /* 0x0000000504087c10 */ /* 0x000fe2000ffbe0ff */
[-C--:B------:R-:W-:Y:S01]  /*b170*/  FMUL R98, R98, R23.reuse ;  /* 0x0000001762627220 */ /* 0x080fe20000400000 */
[----:B------:R-:W-:Y:S01]  /*b180*/  IADD3.X R11, R7, UR4, RZ, P6, !PT ;  /* 0x00000004070b7c10 */ /* 0x000fe2000b7fe4ff */
[----:B------:R-:W-:Y:S01]  /*b190*/  @P1 STG.E.U16 desc[UR36][R4.64+0xf2], R213 ;  /* 0x0000f2d504001986 */ /* 0x000fe2000c101524 */
[C---:B------:R-:W-:Y:S01]  /*b1a0*/  ISETP.GT.AND P1, PT, R0.reuse, 0x78, P0 ;  /* 0x000000780000780c */ /* 0x040fe20000724270 */
[-C--:B------:R-:W-:Y:S01]  /*b1b0*/  FMUL R99, R99, R23.reuse ;  /* 0x0000001763637220 */ /* 0x080fe20000400000 */
[----:B------:R-:W-:Y:S01]  /*b1c0*/  ISETP.GT.AND P0, PT, R0, 0x79, P0 ;  /* 0x000000790000780c */ /* 0x000fe20000704270 */
[-C--:B------:R-:W-:Y:S01]  /*b1d0*/  FMUL R100, R100, R23.reuse ;  /* 0x0000001764647220 */ /* 0x080fe20000400000 */
[----:B------:R-:W-:Y:S01]  /*b1e0*/  IADD3.X R9, R5, UR4, RZ, P5, !PT ;  /* 0x0000000405097c10 */ /* 0x000fe2000affe4ff */
[-C--:B------:R-:W-:Y:S01]  /*b1f0*/  FMUL R101, R101, R23.reuse ;  /* 0x0000001765657220 */ /* 0x080fe20000400000 */
[----:B------:R-:W-:Y:S01]  /*b200*/  ISETP.GT.AND P6, PT, R0, 0x9, P2 ;  /* 0x000000090000780c */ /* 0x000fe200017c4270 */
[-C--:B------:R-:W-:Y:S01]  /*b210*/  FMUL R102, R102, R23.reuse ;  /* 0x0000001766667220 */ /* 0x080fe20000400000 */
[----:B------:R-:W-:Y:S01]  /*b220*/  IADD3 R12, P5, R6, UR5, RZ ;  /* 0x00000005060c7c10 */ /* 0x000fe2000ffbe0ff */
[-C--:B------:R-:W-:Y:S01]  /*b230*/  FMUL R103, R103, R23.reuse ;  /* 0x0000001767677220 */ /* 0x080fe20000400000 */
[----:B------:R-:W-:Y:S01]  /*b240*/  F2FP.BF16.F32.PACK_AB R90, RZ, R90 ;  /* 0x0000005aff5a723e */ /* 0x000fe200000010ff */
[----:B------:R-:W-:Y:S01]  /*b250*/  FMUL R104, R104, R23 ;  /* 0x0000001768687220 */ /* 0x000fe20000400000 */
[----:B------:R-:W-:Y:S01]  /*b260*/  F2FP.BF16.F32.PACK_AB R91, RZ, R91 ;  /* 0x0000005bff5b723e */ /* 0x000fe200000010ff */
[----:B------:R-:W-:Y:S01]  /*b270*/  @P1 STG.E.U16 desc[UR36][R6.64+0xf0], R214 ;  /* 0x0000f0d606001986 */ /* 0x000fe2000c101524 */
[----:B------:R-:W-:Y:S01]  /*b280*/  IADD3.X R13, R7, UR4, RZ, P5, !PT ;  /* 0x00000004070d7c10 */ /* 0x000fe2000affe4ff */
[----:B------:R-:W-:Y:S01]  /*b290*/  FMUL R105, R105, R23 ;  /* 0x0000001769697220 */ /* 0x000fe20000400000 */
[----:B------:R-:W-:Y:S01]  /*b2a0*/  F2FP.BF16.F32.PACK_AB R92, RZ, R92 ;  /* 0x0000005cff5c723e */ /* 0x000fe200000010ff */
[----:B------:R-:W-:Y:S01]  /*b2b0*/  @P0 STG.E.U16 desc[UR36][R6.64+0xf2], R215 ;  /* 0x0000f2d706000986 */ /* 0x000fe2000c101524 */
[----:B------:R-:W-:Y:S01]  /*b2c0*/  F2FP.BF16.F32.PACK_AB R93, RZ, R93 ;  /* 0x0000005dff5d723e */ /* 0x000fe200000010ff */
[-C--:B------:R-:W-:Y:S01]  /*b2d0*/  FMUL R106, R106, R23.reuse ;  /* 0x000000176a6a7220 */ /* 0x080fe20000400000 */
[----:B------:R-:W-:Y:S01]  /*b2e0*/  F2FP.BF16.F32.PACK_AB R94, RZ, R94 ;  /* 0x0000005eff5e723e */ /* 0x000fe200000010ff */
[----:B------:R-:W-:Y:S01]  /*b2f0*/  @P3 STG.E.U16 desc[UR36][R8.64], R88 ;  /* 0x0000005808003986 */ /* 0x000fe2000c101524 */
[----:B------:R-:W-:Y:S01]  /*b300*/  ISETP.GT.AND P3, PT, R3, 0x88, PT ;  /* 0x000000880300780c */ /* 0x000fe20003f64270 */
[----:B------:R-:W-:Y:S01]  /*b310*/  FMUL R107, R107, R23 ;  /* 0x000000176b6b7220 */ /* 0x000fe20000400000 */
[----:B------:R-:W-:Y:S01]  /*b320*/  F2FP.BF16.F32.PACK_AB R95, RZ, R95 ;  /* 0x0000005fff5f723e */ /* 0x000fe200000010ff */
[----:B------:R-:W-:Y:S01]  /*b330*/  @P4 STG.E.U16 desc[UR36][R8.64+0x2], R89 ;  /* 0x0000025908004986 */ /* 0x000fe2000c101524 */
[----:B------:R-:W-:Y:S01]  /*b340*/  ISETP.GT.AND P0, PT, R0, RZ, P3 ;  /* 0x000000ff0000720c */ /* 0x000fe20001f04270 */
[-C--:B------:R-:W-:Y:S01]  /*b350*/  FMUL R108, R108, R23.reuse ;  /* 0x000000176c6c7220 */ /* 0x080fe20000400000 */
[C---:B------:R-:W-:Y:S01]  /*b360*/  ISETP.GT.AND P1, PT, R0.reuse, 0x1, P3 ;  /* 0x000000010000780c */ /* 0x040fe20001f24270 */
[-C--:B------:R-:W-:Y:S01]  /*b370*/  FMUL R109, R109, R23.reuse ;  /* 0x000000176d6d7220 */ /* 0x080fe20000400000 */
        /* <DEDUP_REMOVED lines=9> */
[----:B------:R0:W-:Y:S01]  /*b410*/  @P0 STG.E.U16 desc[UR36][R10.64], R90 ;  /* 0x0000005a0a000986 */ /* 0x0001e2000c101524 */
[----:B------:R-:W-:Y:S01]  /*b420*/  ISETP.GT.AND P0, PT, R0, 0x8, P3 ;  /* 0x000000080000780c */ /* 0x000fe20001f04270 */
[-C--:B------:R-:W-:Y:S01]  /*b430*/  FMUL R114, R114, R23.reuse ;  /* 0x0000001772727220 */ /* 0x080fe20000400000 */
[----:B------:R-:W-:Y:S01]  /*b440*/  F2FP.BF16.F32.PACK_AB R100, RZ, R100 ;  /* 0x00000064ff64723e */ /* 0x000fe200000010ff */
[----:B------:R1:W-:Y:S01]  /*b450*/  @P1 STG.E.U16 desc[UR36][R12.64+0x2], R91 ;  /* 0x0000025b0c001986 */ /* 0x0003e2000c101524 */
        /* <DEDUP_REMOVED lines=8> */
[----:B0-----:R-:W-:Y:S01]  /*b4e0*/  IADD3 R10, P6, R6, UR5, RZ ;  /* 0x00000005060a7c10 */ /* 0x001fe2000ffde0ff */
[----:B------:R-:W-:Y:S01]  /*b4f0*/  FMUL R117, R117, R23 ;  /* 0x0000001775757220 */ /* 0x000fe20000400000 */
[----:B------:R-:W-:Y:S01]  /*b500*/  F2FP.BF16.F32.PACK_AB R103, RZ, R103 ;  /* 0x00000067ff67723e */ /* 0x000fe200000010ff */
[-C--:B------:R-:W-:Y:S01]  /*b510*/  FMUL R118, R118, R23.reuse ;  /* 0x0000001776767220 */ /* 0x080fe20000400000 */
[----:B------:R-:W-:Y:S01]  /*b520*/  IADD3.X R11, R7, UR4, RZ, P6, !PT ;  /* 0x00000004070b7c10 */ /* 0x000fe2000b7fe4ff */
[-C--:B------:R-:W-:Y:S01]  /*b530*/  FMUL R119, R119, R23.reuse ;  /* 0x0000001777777220 */ /* 0x080fe20000400000 */
[----:B------:R-:W-:Y:S01]  /*b540*/  ISETP.GT.AND P6, PT, R0, 0x11, P2 ;  /* 0x000000110000780c */ /* 0x000fe200017c4270 */
[-C--:B------:R-:W-:Y:S01]  /*b550*/  FMUL R120, R120, R23.reuse ;  /* 0x0000001778787220 */ /* 0x080fe20000400000 */
[----:B-1----:R-:W-:Y:S01]  /*b560*/  IADD3 R12, P5, R6, UR5, RZ ;  /* 0x00000005060c7c10 */ /* 0x002fe2000ffbe0ff */
[----:B------:R0:W-:Y:S01]  /*b570*/  @P0 STG.E.U16 desc[UR36][R10.64+0x10], R94 ;  /* 0x0000105e0a000986 */ /* 0x0001e2000c101524 */
[----:B------:R-:W-:Y:S01]  /*b580*/  ISETP.GT.AND P0, PT, R0, 0x10, P3 ;  /* 0x000000100000780c */ /* 0x000fe20001f04270 */
[-C--:B------:R-:W-:Y:S01]  /*b590*/  FMUL R121, R121, R23.reuse ;  /* 0x0000001779797220 */ /* 0x080fe20000400000 */
[----:B------:R-:W-:Y:S01]  /*b5a0*/  IADD3.X R13, R7, UR4, RZ, P5, !PT ;  /* 0x00000004070d7c10 */ /* 0x000fe2000affe4ff */
        /* <DEDUP_REMOVED lines=8> */
[----:B------:R-:W-:Y:S01]  /*b630*/  @P4 STG.E.U16 desc[UR36][R8.64+0x20], R96 ;  /* 0x0000206008004986 */ /* 0x000fe2000c101524 */
[----:B------:R-:W-:Y:S01]  /*b640*/  ISETP.GT.AND P4, PT, R0, 0x18, P2 ;  /* 0x000000180000780c */ /* 0x000fe20001784270 */
[----:B------:R-:W-:Y:S01]  /*b650*/  FMUL R125, R125, R23 ;  /* 0x000000177d7d7220 */ /* 0x000fe20000400000 */
[----:B------:R-:W-:Y:S01]  /*b660*/  F2FP.BF16.F32.PACK_AB R107, RZ, R107 ;  /* 0x0000006bff6b723e */ /* 0x000fe200000010ff */
[----:B------:R-:W-:Y:S01]  /*b670*/  @P6 STG.E.U16 desc[UR36][R8.64+0x22], R97 ;  /* 0x0000226108006986 */ /* 0x000fe2000c101524 */
[----:B0-----:R-:W-:Y:S01]  /*b680*/  IADD3 R10, P6, R6, UR5, RZ ;  /* 0x00000005060a7c10 */ /* 0x001fe2000ffde0ff */
[-C--:B------:R-:W-:Y:S01]  /*b690*/  FMUL R126, R126, R23.reuse ;  /* 0x000000177e7e7220 */ /* 0x080fe20000400000 */
        /* <DEDUP_REMOVED lines=11> */
[----:B------:R-:W-:Y:S01]  /*b750*/  FMUL R131, R131, R23 ;  /* 0x0000001783837220 */ /* 0x000fe20000400000 */
[----:B------:R-:W-:Y:S01]  /*b760*/  F2FP.BF16.F32.PACK_AB R109, RZ, R109 ;  /* 0x0000006dff6d723e */ /* 0x000fe200000010ff */
        /* <DEDUP_REMOVED lines=52> */
[----:B------:R-:W-:Y:S01]  /*bab0*/  FMUL R150, R150, R23 ;  /* 0x0000001796967220 */ /* 0x000fe20000400000 */
[----:B------:R-:W-:Y:S01]  /*bac0*/  F2FP.BF16.F32.PACK_AB R120, RZ, R120 ;  /* 0x00000078ff78723e */ /* 0x000fe200000010ff */
[----:B------:R1:W-:Y:S01]  /*bad0*/  @P1 STG.E.U16 desc[UR36][R12.64+0x42], R107 ;  /* 0x0000426b0c001986 */ /* 0x0003e2000c101524 */
        /* <DEDUP_REMOVED lines=8> */
[----:B0-----:R-:W-:Y:S01]  /*bb60*/  IADD3 R10, P6, R6, UR5, RZ ;  /* 0x00000005060a7c10 */ /* 0x001fe2000ffde0ff */
[----:B------:R-:W-:Y:S01]  /*bb70*/  USHF.L.U64.HI UR10, UR6, 0x9, UR7 ;  /* 0x00000009060a7899 */ /* 0x000fe20008010207 */
        /* <DEDUP_REMOVED lines=80> */
[----:B-1----:R-:W-:Y:S01]  /*c080*/  IADD3 R12, P5, R6, UR5, RZ ;  /* 0x00000005060c7c10 */ /* 0x002fe2000ffbe0ff */
[-C--:B------:R-:W-:Y:S01]  /*c090*/  FMUL R52, R52, R23.reuse ;  /* 0x0000001734347220 */ /* 0x080fe20000400000 */
[----:B------:R-:W-:Y:S01]  /*c0a0*/  IADD3.X R11, R7, UR4, RZ, P6, !PT ;  /* 0x00000004070b7c10 */ /* 0x000fe2000b7fe4ff */
[-C--:B------:R-:W-:Y:S01]  /*c0b0*/  FMUL R53, R53, R23.reuse ;  /* 0x0000001735357220 */ /* 0x080fe20000400000 */
[----:B------:R-:W-:Y:S01]  /*c0c0*/  ISETP.GT.AND P6, PT, R0, 0x49, P2 ;  /* 0x000000490000780c */ /* 0x000fe200017c4270 */
[-C--:B------:R-:W-:Y:S01]  /*c0d0*/  FMUL R54, R54, R23.reuse ;  /* 0x0000001736367220 */ /* 0x080fe20000400000 */
[----:B------:R-:W-:Y:S01]  /*c0e0*/  IADD3.X R13, R7, UR4, RZ, P5, !PT ;  /* 0x00000004070d7c10 */ /* 0x000fe2000affe4ff */
[----:B------:R0:W-:Y:S01]  /*c0f0*/  @P0 STG.E.U16 desc[UR36][R10.64+0x80], R122 ;  /* 0x0000807a0a000986 */ /* 0x0001e2000c101524 */
[C---:B------:R-:W-:Y:S01]  /*c100*/  ISETP.GT.AND P5, PT, R0.reuse, 0x50, P2 ;  /* 0x000000500000780c */ /* 0x040fe200017a4270 */
        /* <DEDUP_REMOVED lines=25> */
[----:B------:R-:W-:Y:S01]  /*c2a0*/  ISETP.GT.AND P6, PT, R0, 0x68, P2 ;  /* 0x000000680000780c */ /* 0x000fe200017c4270 */
[----:B------:R-:W-:Y:S01]  /*c2b0*/  FMUL R64, R64, R23 ;  /* 0x0000001740407220 */ /* 0x000fe20000400000 */
[----:B------:R-:W-:Y:S01]  /*c2c0*/  F2FP.BF16.F32.PACK_AB R143, RZ, R143 ;  /* 0x0000008fff8f723e */ /* 0x000fe200000010ff */
[----:B------:R1:W-:Y:S01]  /*c2d0*/  @P4 STG.E.U16 desc[UR36][R12.64+0x92], R127 ;  /* 0x0000927f0c004986 */ /* 0x0003e2000c101524 */
[----:B------:R-:W-:Y:S01]  /*c2e0*/  ISETP.GT.AND P4, PT, R0, 0x51, P3 ;  /* 0x000000510000780c */ /* 0x000fe20001f84270 */
[----:B------:R-:W-:Y:S01]  /*c2f0*/  FMUL R65, R65, R23 ;  /* 0x0000001741417220 */ /* 0x000fe20000400000 */
[----:B------:R-:W-:Y:S01]  /*c300*/  F2FP.BF16.F32.PACK_AB R144, RZ, R144 ;  /* 0x00000090ff90723e */ /* 0x000fe200000010ff */
[----:B------:R-:W-:Y:S01]  /*c310*/  @P5 STG.E.U16 desc[UR36][R8.64+0xa0], R128 ;  /* 0x0000a08008005986 */ /* 0x000fe2000c101524 */
[----:B------:R-:W-:Y:S01]  /*c320*/  F2FP.BF16.F32.PACK_AB R145, RZ, R145 ;  /* 0x00000091ff91723e */ /* 0x000fe200000010ff */
        /* <DEDUP_REMOVED lines=9> */
[----:B-1----:R-:W-:Y:S01]  /*c3c0*/  IADD3 R12, P5, R6, UR5, RZ ;  /* 0x00000005060c7c10 */ /* 0x002fe2000ffbe0ff */
[-C--:B------:R-:W-:Y:S01]  /*c3d0*/  FMUL R70, R70, R23.reuse ;  /* 0x0000001746467220 */ /* 0x080fe20000400000 */
[C---:B------:R-:W-:Y:S01]  /*c3e0*/  ISETP.GT.AND P0, PT, R0.reuse, 0x58, P2 ;  /* 0x000000580000780c */ /* 0x040fe20001704270 */
[----:B------:R0:W-:Y:S01]  /*c3f0*/  @P1 STG.E.U16 desc[UR36][R10.64+0xa0], R130 ;  /* 0x0000a0820a001986 */ /* 0x0001e2000c101524 */
[----:B------:R-:W-:Y:S01]  /*c400*/  IADD3.X R13, R7, UR4, RZ, P5, !PT ;  /* 0x00000004070d7c10 */ /* 0x000fe2000affe4ff */
[-C--:B------:R-:W-:Y:S01]  /*c410*/  FMUL R71, R71, R23.reuse ;  /* 0x0000001747477220 */ /* 0x080fe20000400000 */
[----:B------:R-:W-:Y:S01]  /*c420*/  ISETP.GT.AND P1, PT, R0, 0x59, P2 ;  /* 0x000000590000780c */ /* 0x000fe20001724270 */
[-C--:B------:R-:W-:Y:S01]  /*c430*/  FMUL R72, R72, R23.reuse ;  /* 0x0000001748487220 */ /* 0x080fe20000400000 */
[C---:B------:R-:W-:Y:S01]  /*c440*/  ISETP.GT.AND P5, PT, R0.reuse, 0x60, P3 ;  /* 0x000000600000780c */ /* 0x040fe20001fa4270 */
[----:B------:R1:W-:Y:S01]  /*c450*/  @P4 STG.E.U16 desc[UR36][R12.64+0xa2], R131 ;  /* 0x0000a2830c004986 */ /* 0x0003e2000c101524 */
[----:B------:R-:W-:Y:S01]  /*c460*/  ISETP.GT.AND P4, PT, R0, 0x58, P3 ;  /* 0x000000580000780c */ /* 0x000fe20001f84270 */
[-C--:B------:R-:W-:Y:S01]  /*c470*/  FMUL R73, R73, R23.reuse ;  /* 0x0000001749497220 */ /* 0x080fe20000400000 */
[----:B------:R-:W-:Y:S01]  /*c480*/  F2FP.BF16.F32.PACK_AB R148, RZ, R148 ;  /* 0x00000094ff94723e */ /* 0x000fe200000010ff */
[----:B------:R-:W-:Y:S01]  /*c490*/  FMUL R74, R74, R23 ;  /* 0x000000174a4a7220 */ /* 0x000fe20000400000 */
[----:B------:R-:W-:Y:S01]  /*c4a0*/  F2FP.BF16.F32.PACK_AB R149, RZ, R149 ;  /* 0x00000095ff95723e */ /* 0x000fe200000010ff */
[----:B------:R-:W-:Y:S01]  /*c4b0*/  @P0 STG.E.U16 desc[UR36][R8.64+0xb0], R132 ;  /* 0x0000b08408000986 */ /* 0x000fe2000c101524 */
[----:B0-----:R-:W-:Y:S01]  /*c4c0*/  IADD3 R10, P0, R6, UR5, RZ ;  /* 0x00000005060a7c10 */ /* 0x001fe2000ff1e0ff */
[-C--:B------:R-:W-:Y:S01]  /*c4d0*/  FMUL R75, R75, R23.reuse ;  /* 0x000000174b4b7220 */ /* 0x080fe20000400000 */
[----:B------:R-:W-:Y:S01]  /*c4e0*/  F2FP.BF16.F32.PACK_AB R150, RZ, R150 ;  /* 0x00000096ff96723e */ /* 0x000fe200000010ff */
[----:B------:R-:W-:Y:S01]  /*c4f0*/  @P1 STG.E.U16 desc[UR36][R8.64+0xb2], R133 ;  /* 0x0000b28508001986 */ /* 0x000fe2000c101524 */
[----:B------:R-:W-:Y:S01]  /*c500*/  IADD3.X R11, R7, UR4, RZ, P0, !PT ;  /* 0x00000004070b7c10 */ /* 0x000fe200087fe4ff */
[-C--:B------:R-:W-:Y:S01]  /*c510*/  FMUL R76, R76, R23.reuse ;  /* 0x000000174c4c7220 */ /* 0x080fe20000400000 */
[C---:B------:R-:W-:Y:S01]  /*c520*/  ISETP.GT.AND P0, PT, R0.reuse, 0x59, P3 ;  /* 0x000000590000780c */ /* 0x040fe20001f04270 */
[-C--:B------:R-:W-:Y:S01]  /*c530*/  FMUL R77, R77, R23.reuse ;  /* 0x000000174d4d7220 */ /* 0x080fe20000400000 */
[----:B------:R-:W-:Y:S01]  /*c540*/  ISETP.GT.AND P1, PT, R0, 0x60, P2 ;  /* 0x000000600000780c */ /* 0x000fe20001724270 */
[----:B------:R0:W-:Y:S01]  /*c550*/  @P4 STG.E.U16 desc[UR36][R10.64+0xb0], R134 ;  /* 0x0000b0860a004986 */ /* 0x0001e2000c101524 */
[----:B-1----:R-:W-:Y:S01]  /*c560*/  IADD3 R12, P4, R6, UR5, RZ ;  /* 0x00000005060c7c10 */ /* 0x002fe2000ff9e0ff */
[----:B------:R-:W-:Y:S01]  /*c570*/  FMUL R78, R78, R23 ;  /* 0x000000174e4e7220 */ /* 0x000fe20000400000 */
[----:B------:R-:W-:Y:S01]  /*c580*/  F2FP.BF16.F32.PACK_AB R151, RZ, R151 ;  /* 0x00000097ff97723e */ /* 0x000fe200000010ff */
[-C--:B------:R-:W-:Y:S01]  /*c590*/  FMUL R79, R79, R23.reuse ;  /* 0x000000174f4f7220 */ /* 0x080fe20000400000 */
[----:B------:R-:W-:Y:S01]  /*c5a0*/  IADD3.X R13, R7, UR4, RZ, P4, !PT ;  /* 0x00000004070d7c10 */ /* 0x000fe2000a7fe4ff */
[-C--:B------:R-:W-:Y:S01]  /*c5b0*/  FMUL R80, R80, R23.reuse ;  /* 0x0000001750507220 */ /* 0x080fe20000400000 */
[----:B------:R-:W-:Y:S01]  /*c5c0*/  ISETP.GT.AND P4, PT, R0, 0x61, P2 ;  /* 0x000000610000780c */ /* 0x000fe20001784270 */
[----:B------:R-:W-:Y:S01]  /*c5d0*/  FMUL R81, R81, R23 ;  /* 0x0000001751517220 */ /* 0x000fe20000400000 */
[----:B------:R-:W-:Y:S01]  /*c5e0*/  F2FP.BF16.F32.PACK_AB R24, RZ, R24 ;  /* 0x00000018ff18723e */ /* 0x000fe200000010ff */
[----:B------:R1:W-:Y:S01]  /*c5f0*/  @P0 STG.E.U16 desc[UR36][R12.64+0xb2], R135 ;  /* 0x0000b2870c000986 */ /* 0x0003e2000c101524 */
[----:B------:R-:W-:Y:S01]  /*c600*/  F2FP.BF16.F32.PACK_AB R25, RZ, R25 ;  /* 0x00000019ff19723e */ /* 0x000fe200000010ff */
[-C--:B------:R-:W-:Y:S01]  /*c610*/  FMUL R82, R82, R23.reuse ;  /* 0x0000001752527220 */ /* 0x080fe20000400000 */
[----:B0-----:R-:W-:Y:S01]  /*c620*/  IADD3 R10, P0, R6, UR5, RZ ;  /* 0x00000005060a7c10 */ /* 0x001fe2000ff1e0ff */
[----:B------:R-:W-:Y:S01]  /*c630*/  @P1 STG.E.U16 desc[UR36][R8.64+0xc0], R136 ;  /* 0x0000c08808001986 */ /* 0x000fe2000c101524 */
[----:B------:R-:W-:Y:S01]  /*c640*/  ISETP.GT.AND P1, PT, R3, 0x100, PT ;  /* 0x000001000300780c */ /* 0x000fe20003f24270 */
[-C--:B------:R-:W-:Y:S01]  /*c650*/  FMUL R83, R83, R23.reuse ;  /* 0x0000001753537220 */ /* 0x080fe20000400000 */
[----:B------:R-:W-:Y:S01]  /*c660*/  IADD3.X R11, R7, UR4, RZ, P0, !PT ;  /* 0x00000004070b7c10 */ /* 0x000fe200087fe4ff */
[-C--:B------:R-:W-:Y:S01]  /*c670*/  FMUL R84, R84, R23.reuse ;  /* 0x0000001754547220 */ /* 0x080fe20000400000 */
[----:B------:R-:W-:Y:S01]  /*c680*/  ISETP.GT.AND P0, PT, R3, 0x108, PT ;  /* 0x000001080300780c */ /* 0x000fe20003f04270 */
[----:B------:R-:W-:Y:S01]  /*c690*/  @P4 STG.E.U16 desc[UR36][R8.64+0xc2], R137 ;  /* 0x0000c28908004986 */ /* 0x000fe2000c101524 */
[----:B------:R-:W-:Y:S01]  /*c6a0*/  ISETP.GT.AND P4, PT, R0, 0x61, P3 ;  /* 0x000000610000780c */ /* 0x000fe20001f84270 */
[-C--:B------:R-:W-:Y:S01]  /*c6b0*/  FMUL R85, R85, R23.reuse ;  /* 0x0000001755557220 */ /* 0x080fe20000400000 */
[----:B------:R-:W-:Y:S01]  /*c6c0*/  F2FP.BF16.F32.PACK_AB R26, RZ, R26 ;  /* 0x0000001aff1a723e */ /* 0x000fe200000010ff */
[----:B------:R0:W-:Y:S01]  /*c6d0*/  @P5 STG.E.U16 desc[UR36][R10.64+0xc0], R138 ;  /* 0x0000c08a0a005986 */ /* 0x0001e2000c101524 */
[----:B-1----:R-:W-:Y:S01]  /*c6e0*/  IADD3 R12, P5, R6, UR5, RZ ;  /* 0x00000005060c7c10 */ /* 0x002fe2000ffbe0ff */
[----:B------:R-:W-:Y:S01]  /*c6f0*/  FMUL R86, R86, R23 ;  /* 0x0000001756567220 */ /* 0x000fe20000400000 */
[----:B------:R-:W-:Y:S01]  /*c700*/  F2FP.BF16.F32.PACK_AB R27, RZ, R27 ;  /* 0x0000001bff1b723e */ /* 0x000fe200000010ff */
[----:B------:R-:W-:Y:S01]  /*c710*/  FMUL R87, R87, R23 ;  /* 0x0000001757577220 */ /* 0x000fe20000400000 */
[----:B------:R-:W-:-:S02]  /*c720*/  IADD3.X R13, R7, UR4, RZ, P5, !PT ;  /* 0x00000004070d7c10 */ /* 0x000fc4000affe4ff */
[C---:B------:R-:W-:Y:S02]  /*c730*/  ISETP.GT.AND P5, PT, R0.reuse, 0x69, P2 ;  /* 0x000000690000780c */ /* 0x040fe400017a4270 */
[----:B------:R-:W-:Y:S01]  /*c740*/  F2FP.BF16.F32.PACK_AB R28, RZ, R28 ;  /* 0x0000001cff1c723e */ /* 0x000fe200000010ff */
[----:B------:R1:W-:Y:S01]  /*c750*/  @P4 STG.E.U16 desc[UR36][R12.64+0xc2], R139 ;  /* 0x0000c28b0c004986 */ /* 0x0003e2000c101524 */
[----:B------:R-:W-:Y:S02]  /*c760*/  ISETP.GT.AND P4, PT, R0, 0x68, P3 ;  /* 0x000000680000780c */ /* 0x000fe40001f84270 */
[----:B------:R-:W-:Y:S01]  /*c770*/  F2FP.BF16.F32.PACK_AB R29, RZ, R29 ;  /* 0x0000001dff1d723e */ /* 0x000fe200000010ff */
[----:B------:R-:W-:Y:S01]  /*c780*/  @P6 STG.E.U16 desc[UR36][R8.64+0xd0], R140 ;  /* 0x0000d08c08006986 */ /* 0x000fe2000c101524 */
[----:B0-----:R-:W-:Y:S02]  /*c790*/  IADD3 R10, P6, R6, UR5, RZ ;  /* 0x00000005060a7c10 */ /* 0x001fe4000ffde0ff */
[----:B------:R-:W-:-:S02]  /*c7a0*/  F2FP.BF16.F32.PACK_AB R30, RZ, R30 ;  /* 0x0000001eff1e723e */ /* 0x000fc400000010ff */
[C---:B------:R-:W-:Y:S01]  /*c7b0*/  IADD3.X R11, R7.reuse, UR4, RZ, P6, !PT ;  /* 0x00000004070b7c10 */ /* 0x040fe2000b7fe4ff */
[----:B------:R-:W-:Y:S01]  /*c7c0*/  @P5 STG.E.U16 desc[UR36][R8.64+0xd2], R141 ;  /* 0x0000d28d08005986 */ /* 0x000fe2000c101524 */
[----:B------:R-:W-:Y:S02]  /*c7d0*/  ISETP.GT.AND P5, PT, R0, 0x70, P2 ;  /* 0x000000700000780c */ /* 0x000fe400017a4270 */
[----:B-1----:R-:W-:Y:S01]  /*c7e0*/  IADD3 R12, P6, R6, UR5, RZ ;  /* 0x00000005060c7c10 */ /* 0x002fe2000ffde0ff */
[----:B------:R0:W-:Y:S01]  /*c7f0*/  @P4 STG.E.U16 desc[UR36][R10.64+0xd0], R142 ;  /* 0x0000d08e0a004986 */ /* 0x0001e2000c101524 */
[C---:B------:R-:W-:Y:S02]  /*c800*/  ISETP.GT.AND P4, PT, R0.reuse, 0x69, P3 ;  /* 0x000000690000780c */ /* 0x040fe40001f84270 */
[----:B------:R-:W-:Y:S02]  /*c810*/  IADD3.X R13, R7, UR4, RZ, P6, !PT ;  /* 0x00000004070d7c10 */ /* 0x000fe4000b7fe4ff */
[----:B------:R-:W-:-:S02]  /*c820*/  ISETP.GT.AND P6, PT, R0, 0x71, P2 ;  /* 0x000000710000780c */ /* 0x000fc400017c4270 */
[----:B------:R-:W-:Y:S02]  /*c830*/  F2FP.BF16.F32.PACK_AB R31, RZ, R31 ;  /* 0x0000001fff1f723e */ /* 0x000fe400000010ff */
[----:B------:R-:W-:Y:S02]  /*c840*/  F2FP.BF16.F32.PACK_AB R32, RZ, R32 ;  /* 0x00000020ff20723e */ /* 0x000fe400000010ff */
[----:B------:R-:W-:Y:S02]  /*c850*/  F2FP.BF16.F32.PACK_AB R33, RZ, R33 ;  /* 0x00000021ff21723e */ /* 0x000fe400000010ff */
[----:B------:R-:W-:Y:S01]  /*c860*/  F2FP.BF16.F32.PACK_AB R34, RZ, R34 ;  /* 0x00000022ff22723e */ /* 0x000fe200000010ff */
[----:B------:R1:W-:Y:S01]  /*c870*/  @P4 STG.E.U16 desc[UR36][R12.64+0xd2], R143 ;  /* 0x0000d28f0c004986 */ /* 0x0003e2000c101524 */
[C---:B------:R-:W-:Y:S02]  /*c880*/  ISETP.GT.AND P4, PT, R0.reuse, 0x71, P3 ;  /* 0x000000710000780c */ /* 0x040fe40001f84270 */
[----:B------:R-:W-:Y:S01]  /*c890*/  F2FP.BF16.F32.PACK_AB R35, RZ, R35 ;  /* 0x00000023ff23723e */ /* 0x000fe200000010ff */
[----:B------:R-:W-:Y:S01]  /*c8a0*/  @P5 STG.E.U16 desc[UR36][R8.64+0xe0], R144 ;  /* 0x0000e09008005986 */ /* 0x000fe2000c101524 */
[----:B------:R-:W-:-:S02]  /*c8b0*/  ISETP.GT.AND P5, PT, R0, 0x70, P3 ;  /* 0x000000700000780c */ /* 0x000fc40001fa4270 */
[----:B------:R-:W-:Y:S01]  /*c8c0*/  F2FP.BF16.F32.PACK_AB R36, RZ, R36 ;  /* 0x00000024ff24723e */ /* 0x000fe200000010ff */
[----:B------:R-:W-:Y:S01]  /*c8d0*/  @P6 STG.E.U16 desc[UR36][R8.64+0xe2], R145 ;  /* 0x0000e29108006986 */ /* 0x000fe2000c101524 */
[C---:B0-----:R-:W-:Y:S02]  /*c8e0*/  IADD3 R10, P6, R6.reuse, UR5, RZ ;  /* 0x00000005060a7c10 */ /* 0x041fe4000ffde0ff */
[----:B------:R-:W-:Y:S02]  /*c8f0*/  F2FP.BF16.F32.PACK_AB R37, RZ, R37 ;  /* 0x00000025ff25723e */ /* 0x000fe400000010ff */
[C---:B------:R-:W-:Y:S02]  /*c900*/  IADD3.X R11, R7.reuse, UR4, RZ, P6, !PT ;  /* 0x00000004070b7c10 */ /* 0x040fe4000b7fe4ff */
[----:B-1----:R-:W-:Y:S02]  /*c910*/  IADD3 R12, P6, R6, UR5, RZ ;  /* 0x00000005060c7c10 */ /* 0x002fe4000ffde0ff */
[----:B------:R-:W-:Y:S01]  /*c920*/  F2FP.BF16.F32.PACK_AB R38, RZ, R38 ;  /* 0x00000026ff26723e */ /* 0x000fe200000010ff */
[----:B------:R0:W-:Y:S01]  /*c930*/  @P5 STG.E.U16 desc[UR36][R10.64+0xe0], R146 ;  /* 0x0000e0920a005986 */ /* 0x0001e2000c101524 */
[----:B------:R-:W-:-:S02]  /*c940*/  IADD3.X R13, R7, UR4, RZ, P6, !PT ;  /* 0x00000004070d7c10 */ /* 0x000fc4000b7fe4ff */
[C---:B------:R-:W-:Y:S02]  /*c950*/  ISETP.GT.AND P5, PT, R0.reuse, 0x78, P2 ;  /* 0x000000780000780c */ /* 0x040fe400017a4270 */
[C---:B------:R-:W-:Y:S01]  /*c960*/  ISETP.GT.AND P2, PT, R0.reuse, 0x79, P2 ;  /* 0x000000790000780c */ /* 0x040fe20001744270 */
[----:B------:R-:W-:Y:S01]  /*c970*/  @P4 STG.E.U16 desc[UR36][R12.64+0xe2], R147 ;  /* 0x0000e2930c004986 */ /* 0x000fe2000c101524 */
[----:B------:R-:W-:Y:S02]  /*c980*/  ISETP.GT.AND P4, PT, R0, 0x78, P3 ;  /* 0x000000780000780c */ /* 0x000fe40001f84270 */
[----:B------:R-:W-:Y:S02]  /*c990*/  IADD3 R14, P6, R6, UR5, RZ ;  /* 0x00000005060e7c10 */ /* 0x000fe4000ffde0ff */
[----:B------:R-:W-:Y:S02]  /*c9a0*/  ISETP.GT.AND P3, PT, R0, 0x79, P3 ;  /* 0x000000790000780c */ /* 0x000fe40001f64270 */
[----:B------:R-:W-:-:S02]  /*c9b0*/  IADD3.X R15, R7, UR4, RZ, P6, !PT ;  /* 0x00000004070f7c10 */ /* 0x000fc4000b7fe4ff */
[----:B------:R-:W-:Y:S01]  /*c9c0*/  IADD3 R4, P6, R4, UR11, RZ ;  /* 0x0000000b04047c10 */ /* 0x000fe2000ffde0ff */
[----:B------:R-:W-:Y:S01]  /*c9d0*/  @P5 STG.E.U16 desc[UR36][R8.64+0xf0], R148 ;  /* 0x0000f09408005986 */ /* 0x000fe2000c101524 */
[----:B0-----:R-:W-:Y:S02]  /*c9e0*/  IADD3 R10, P5, R6, UR5, RZ ;  /* 0x00000005060a7c10 */ /* 0x001fe4000ffbe0ff */
[----:B------:R-:W-:Y:S01]  /*c9f0*/  IADD3.X R5, R5, UR10, RZ, P6, !PT ;  /* 0x0000000a05057c10 */ /* 0x000fe2000b7fe4ff */
[----:B------:R0:W-:Y:S01]  /*ca00*/  @P2 STG.E.U16 desc[UR36][R8.64+0xf2], R149 ;  /* 0x0000f29508002986 */ /* 0x0001e2000c101524 */
[C---:B------:R-:W-:Y:S02]  /*ca10*/  ISETP.GT.AND P2, PT, R0.reuse, RZ, P1 ;  /* 0x000000ff0000720c */ /* 0x040fe40000f44270 */
[----:B------:R-:W-:Y:S01]  /*ca20*/  IADD3.X R11, R7, UR4, RZ, P5, !PT ;  /* 0x00000004070b7c10 */ /* 0x000fe2000affe4ff */
[----:B------:R-:W-:Y:S01]  /*ca30*/  @P4 STG.E.U16 desc[UR36][R14.64+0xf0], R150 ;  /* 0x0000f0960e004986 */ /* 0x000fe2000c101524 */
[----:B------:R-:W-:-:S02]  /*ca40*/  ISETP.GT.AND P4, PT, R0, 0x1, P1 ;  /* 0x000000010000780c */ /* 0x000fc40000f84270 */
[C---:B------:R-:W-:Y:S01]  /*ca50*/  ISETP.GT.AND P5, PT, R0.reuse, RZ, P0 ;  /* 0x000000ff0000720c */ /* 0x040fe200007a4270 */
[----:B------:R1:W-:Y:S01]  /*ca60*/  @P3 STG.E.U16 desc[UR36][R10.64+0xf2], R151 ;  /* 0x0000f2970a003986 */ /* 0x0003e2000c101524 */
[----:B------:R-:W-:Y:S02]  /*ca70*/  ISETP.GT.AND P3, PT, R0, 0x8, P1 ;  /* 0x000000080000780c */ /* 0x000fe40000f64270 */
[----:B------:R-:W-:Y:S02]  /*ca80*/  F2FP.BF16.F32.PACK_AB R39, RZ, R39 ;  /* 0x00000027ff27723e */ /* 0x000fe400000010ff */
[----:B0-----:R-:W-:Y:S01]  /*ca90*/  IADD3 R8, P6, R6, UR11, RZ ;  /* 0x0000000b06087c10 */ /* 0x001fe2000ffde0ff */
[----:B------:R-:W-:Y:S01]  /*caa0*/  @P2 STG.E.U16 desc[UR36][R4.64], R24 ;  /* 0x0000001804002986 */ /* 0x000fe2000c101524 */
[C---:B------:R-:W-:Y:S02]  /*cab0*/  ISETP.GT.AND P2, PT, R0.reuse, 0x9, P1 ;  /* 0x000000090000780c */ /* 0x040fe40000f44270 */
[----:B------:R-:W-:Y:S01]  /*cac0*/  IADD3.X R9, R7, UR10, RZ, P6, !PT ;  /* 0x0000000a07097c10 */ /* 0x000fe2000b7fe4ff */
[----:B------:R-:W-:Y:S01]  /*cad0*/  @P4 STG.E.U16 desc[UR36][R4.64+0x2], R25 ;  /* 0x0000021904004986 */ /* 0x000fe2000c101524 */
[----:B------:R-:W-:-:S02]  /*cae0*/  ISETP.GT.AND P4, PT, R0, 0x1, P0 ;  /* 0x000000010000780c */ /* 0x000fc40000784270 */
[----:B-1----:R-:W-:Y:S01]  /*caf0*/  IADD3 R10, P6, R6, UR11, RZ ;  /* 0x0000000b060a7c10 */ /* 0x002fe2000ffde0ff */
[----:B------:R0:W-:Y:S01]  /*cb00*/  @P5 STG.E.U16 desc[UR36][R8.64], R26 ;  /* 0x0000001a08005986 */ /* 0x0001e2000c101524 */
[C---:B------:R-:W-:Y:S02]  /*cb10*/  ISETP.GT.AND P5, PT, R0.reuse, 0x8, P0 ;  /* 0x000000080000780c */ /* 0x040fe400007a4270 */
[----:B------:R-:W-:Y:S02]  /*cb20*/  IADD3.X R11, R7, UR10, RZ, P6, !PT ;  /* 0x0000000a070b7c10 */ /* 0x000fe4000b7fe4ff */
[----:B------:R-:W-:Y:S02]  /*cb30*/  F2FP.BF16.F32.PACK_AB R40, RZ, R40 ;  /* 0x00000028ff28723e */ /* 0x000fe400000010ff */
[----:B------:R-:W-:Y:S02]  /*cb40*/  F2FP.BF16.F32.PACK_AB R41, RZ, R41 ;  /* 0x00000029ff29723e */ /* 0x000fe400000010ff */
[----:B------:R-:W-:Y:S01]  /*cb50*/  F2FP.BF16.F32.PACK_AB R42, RZ, R42 ;  /* 0x0000002aff2a723e */ /* 0x000fe200000010ff */
[----:B------:R1:W-:Y:S01]  /*cb60*/  @P4 STG.E.U16 desc[UR36][R10.64+0x2], R27 ;  /* 0x0000021b0a004986 */ /* 0x0003e2000c101524 */
[----:B------:R-:W-:-:S02]  /*cb70*/  ISETP.GT.AND P4, PT, R0, 0x9, P0 ;  /* 0x000000090000780c */ /* 0x000fc40000784270 */
[----:B0-----:R-:W-:Y:S01]  /*cb80*/  IADD3 R8, P6, R6, UR11, RZ ;  /* 0x0000000b06087c10 */ /* 0x001fe2000ffde0ff */
[----:B------:R-:W-:Y:S01]  /*cb90*/  @P3 STG.E.U16 desc[UR36][R4.64+0x10], R28 ;  /* 0x0000101c04003986 */ /* 0x000fe2000c101524 */
[C---:B------:R-:W-:Y:S02]  /*cba0*/  ISETP.GT.AND P3, PT, R0.reuse, 0x10, P1 ;  /* 0x000000100000780c */ /* 0x040fe40000f64270 */
[----:B------:R-:W-:Y:S01]  /*cbb0*/  IADD3.X R9, R7, UR10, RZ, P6, !PT ;  /* 0x0000000a07097c10 */ /* 0x000fe2000b7fe4ff */
[----:B------:R-:W-:Y:S01]  /*cbc0*/  @P2 STG.E.U16 desc[UR36][R4.64+0x12], R29 ;  /* 0x0000121d04002986 */ /* 0x000fe2000c101524 */
[----:B------:R-:W-:Y:S02]  /*cbd0*/  ISETP.GT.AND P2, PT, R0, 0x11, P1 ;  /* 0x000000110000780c */ /* 0x000fe40000f44270 */
[----:B------:R-:W-:Y:S01]  /*cbe0*/  F2FP.BF16.F32.PACK_AB R43, RZ, R43 ;  /* 0x0000002bff2b723e */ /* 0x000fe200000010ff */
[----:B------:R0:W-:Y:S01]  /*cbf0*/  @P5 STG.E.U16 desc[UR36][R8.64+0x10], R30 ;  /* 0x0000101e08005986 */ /* 0x0001e2000c101524 */
[----:B-1----:R-:W-:-:S02]  /*cc00*/  IADD3 R10, P6, R6, UR11, RZ ;  /* 0x0000000b060a7c10 */ /* 0x002fc4000ffde0ff */
[C---:B------:R-:W-:Y:S02]  /*cc10*/  ISETP.GT.AND P5, PT, R0.reuse, 0x10, P0 ;  /* 0x000000100000780c */ /* 0x040fe400007a4270 */
[----:B------:R-:W-:Y:S02]  /*cc20*/  IADD3.X R11, R7, UR10, RZ, P6, !PT ;  /* 0x0000000a070b7c10 */ /* 0x000fe4000b7fe4ff */
[----:B------:R-:W-:Y:S02]  /*cc30*/  F2FP.BF16.F32.PACK_AB R44, RZ, R44 ;  /* 0x0000002cff2c723e */ /* 0x000fe400000010ff */
[----:B------:R-:W-:Y:S01]  /*cc40*/  F2FP.BF16.F32.PACK_AB R45, RZ, R45 ;  /* 0x0000002dff2d723e */ /* 0x000fe200000010ff */
[----:B------:R1:W-:Y:S01]  /*cc50*/  @P4 STG.E.U16 desc[UR36][R10.64+0x12], R31 ;  /* 0x0000121f0a004986 */ /* 0x0003e2000c101524 */
[----:B------:R-:W-:Y:S02]  /*cc60*/  ISETP.GT.AND P4, PT, R0, 0x11, P0 ;  /* 0x000000110000780c */ /* 0x000fe40000784270 */
[----:B0-----:R-:W-:Y:S01]  /*cc70*/  IADD3 R8, P6, R6, UR11, RZ ;  /* 0x0000000b06087c10 */ /* 0x001fe2000ffde0ff */
[----:B------:R-:W-:Y:S01]  /*cc80*/  @P3 STG.E.U16 desc[UR36][R4.64+0x20], R32 ;  /* 0x0000202004003986 */ /* 0x000fe2000c101524 */
[----:B------:R-:W-:-:S02]  /*cc90*/  ISETP.GT.AND P3, PT, R0, 0x18, P1 ;  /* 0x000000180000780c */ /* 0x000fc40000f64270 */
[C---:B------:R-:W-:Y:S01]  /*cca0*/  IADD3.X R9, R7.reuse, UR10, RZ, P6, !PT ;  /* 0x0000000a07097c10 */ /* 0x040fe2000b7fe4ff */
[----:B------:R-:W-:Y:S01]  /*ccb0*/  @P2 STG.E.U16 desc[UR36][R4.64+0x22], R33 ;  /* 0x0000222104002986 */ /* 0x000fe2000c101524 */
[----:B------:R-:W-:Y:S02]  /*ccc0*/  ISETP.GT.AND P2, PT, R0, 0x19, P1 ;  /* 0x000000190000780c */ /* 0x000fe40000f44270 */
[----:B------:R-:W-:Y:S01]  /*ccd0*/  F2FP.BF16.F32.PACK_AB R46, RZ, R46 ;  /* 0x0000002eff2e723e */ /* 0x000fe200000010ff */
[----:B------:R0:W-:Y:S01]  /*cce0*/  @P5 STG.E.U16 desc[UR36][R8.64+0x20], R34 ;  /* 0x0000202208005986 */ /* 0x0001e2000c101524 */
[----:B-1----:R-:W-:Y:S02]  /*ccf0*/  IADD3 R10, P6, R6, UR11, RZ ;  /* 0x0000000b060a7c10 */ /* 0x002fe4000ffde0ff */
[----:B------:R-:W-:Y:S02]  /*cd00*/  ISETP.GT.AND P5, PT, R0, 0x18, P0 ;  /* 0x000000180000780c */ /* 0x000fe400007a4270 */
[----:B------:R-:W-:-:S02]  /*cd10*/  IADD3.X R11, R7, UR10, RZ, P6, !PT ;  /* 0x0000000a070b7c10 */ /* 0x000fc4000b7fe4ff */
[----:B------:R-:W-:Y:S02]  /*cd20*/  F2FP.BF16.F32.PACK_AB R47, RZ, R47 ;  /* 0x0000002fff2f723e */ /* 0x000fe400000010ff */
[----:B------:R-:W-:Y:S01]  /*cd30*/  F2FP.BF16.F32.PACK_AB R48, RZ, R48 ;  /* 0x00000030ff30723e */ /* 0x000fe200000010ff */
[----:B------:R1:W-:Y:S01]  /*cd40*/  @P4 STG.E.U16 desc[UR36][R10.64+0x22], R35 ;  /* 0x000022230a004986 */ /* 0x0003e2000c101524 */
[----:B------:R-:W-:Y:S02]  /*cd50*/  ISETP.GT.AND P4, PT, R0, 0x19, P0 ;  /* 0x000000190000780c */ /* 0x000fe40000784270 */
[----:B0-----:R-:W-:Y:S01]  /*cd60*/  IADD3 R8, P6, R6, UR11, RZ ;  /* 0x0000000b06087c10 */ /* 0x001fe2000ffde0ff */
[----:B------:R-:W-:Y:S01]  /*cd70*/  @P3 STG.E.U16 desc[UR36][R4.64+0x30], R36 ;  /* 0x0000302404003986 */ /* 0x000fe2000c101524 */
[C---:B------:R-:W-:Y:S02]  /*cd80*/  ISETP.GT.AND P3, PT, R0.reuse, 0x20, P1 ;  /* 0x000000200000780c */ /* 0x040fe40000f64270 */
[----:B------:R-:W-:Y:S01]  /*cd90*/  IADD3.X R9, R7, UR10, RZ, P6, !PT ;  /* 0x0000000a07097c10 */ /* 0x000fe2000b7fe4ff */
[----:B------:R-:W-:Y:S01]  /*cda0*/  @P2 STG.E.U16 desc[UR36][R4.64+0x32], R37 ;  /* 0x0000322504002986 */ /* 0x000fe2000c101524 */
[----:B------:R-:W-:-:S02]  /*cdb0*/  ISETP.GT.AND P2, PT, R0, 0x21, P1 ;  /* 0x000000210000780c */ /* 0x000fc40000f44270 */
[----:B------:R-:W-:Y:S01]  /*cdc0*/  F2FP.BF16.F32.PACK_AB R49, RZ, R49 ;  /* 0x00000031ff31723e */ /* 0x000fe200000010ff */
[----:B------:R0:W-:Y:S01]  /*cdd0*/  @P5 STG.E.U16 desc[UR36][R8.64+0x30], R38 ;  /* 0x0000302608005986 */ /* 0x0001e2000c101524 */
[----:B-1----:R-:W-:Y:S02]  /*cde0*/  IADD3 R10, P6, R6, UR11, RZ ;  /* 0x0000000b060a7c10 */ /* 0x002fe4000ffde0ff */
[C---:B------:R-:W-:Y:S02]  /*cdf0*/  ISETP.GT.AND P5, PT, R0.reuse, 0x20, P0 ;  /* 0x000000200000780c */ /* 0x040fe400007a4270 */
[----:B------:R-:W-:Y:S02]  /*ce00*/  IADD3.X R11, R7, UR10, RZ, P6, !PT ;  /* 0x0000000a070b7c10 */ /* 0x000fe4000b7fe4ff */
        /* <DEDUP_REMOVED lines=133> */
[----:B------:R-:W-:Y:S02]  /*d660*/  F2FP.BF16.F32.PACK_AB R77, RZ, R77 ;  /* 0x0000004dff4d723e */ /* 0x000fe400000010ff */
[----:B------:R-:W-:Y:S02]  /*d670*/  IADD3.X R11, R7, UR10, RZ, P6, !PT ;  /* 0x0000000a070b7c10 */ /* 0x000fe4000b7fe4ff */
[C---:B------:R-:W-:Y:S02]  /*d680*/  ISETP.GT.AND P5, PT, R0.reuse, 0x68, P0 ;  /* 0x000000680000780c */ /* 0x040fe400007a4270 */
        /* <DEDUP_REMOVED lines=12> */
[----:B------:R-:W-:Y:S02]  /*d750*/  F2FP.BF16.F32.PACK_AB R80, RZ, R80 ;  /* 0x00000050ff50723e */ /* 0x000fe400000010ff */
[----:B------:R-:W-:Y:S02]  /*d760*/  IADD3.X R11, R7, UR10, RZ, P6, !PT ;  /* 0x0000000a070b7c10 */ /* 0x000fe4000b7fe4ff */
[----:B------:R-:W-:Y:S02]  /*d770*/  F2FP.BF16.F32.PACK_AB R81, RZ, R81 ;  /* 0x00000051ff51723e */ /* 0x000fe400000010ff */
[----:B------:R-:W-:Y:S01]  /*d780*/  F2FP.BF16.F32.PACK_AB R82, RZ, R82 ;  /* 0x00000052ff52723e */ /* 0x000fe200000010ff */
[----:B------:R1:W-:Y:S01]  /*d790*/  @P4 STG.E.U16 desc[UR36][R10.64+0xd2], R79 ;  /* 0x0000d24f0a004986 */ /* 0x0003e2000c101524 */
[----:B------:R-:W-:Y:S02]  /*d7a0*/  ISETP.GT.AND P4, PT, R0, 0x70, P0 ;  /* 0x000000700000780c */ /* 0x000fe40000784270 */
[----:B0-----:R-:W-:Y:S01]  /*d7b0*/  IADD3 R8, P6, R6, UR11, RZ ;  /* 0x0000000b06087c10 */ /* 0x001fe2000ffde0ff */
[----:B------:R0:W-:Y:S01]  /*d7c0*/  @P3 STG.E.U16 desc[UR36][R4.64+0xe0], R80 ;  /* 0x0000e05004003986 */ /* 0x0001e2000c101524 */
[----:B------:R-:W-:-:S02]  /*d7d0*/  ISETP.GT.AND P3, PT, R0, 0x71, P0 ;  /* 0x000000710000780c */ /* 0x000fc40000764270 */
[C---:B------:R-:W-:Y:S01]  /*d7e0*/  IADD3.X R9, R7.reuse, UR10, RZ, P6, !PT ;  /* 0x0000000a07097c10 */ /* 0x040fe2000b7fe4ff */
[----:B------:R0:W-:Y:S01]  /*d7f0*/  @P2 STG.E.U16 desc[UR36][R4.64+0xe2], R81 ;  /* 0x0000e25104002986 */ /* 0x0001e2000c101524 */
[----:B------:R-:W-:Y:S02]  /*d800*/  ISETP.GT.AND P2, PT, R0, 0x78, P1 ;  /* 0x000000780000780c */ /* 0x000fe40000f44270 */
[----:B------:R-:W-:Y:S02]  /*d810*/  F2FP.BF16.F32.PACK_AB R83, RZ, R83 ;  /* 0x00000053ff53723e */ /* 0x000fe400000010ff */
[----:B-1----:R-:W-:Y:S01]  /*d820*/  IADD3 R10, P6, R6, UR11, RZ ;  /* 0x0000000b060a7c10 */ /* 0x002fe2000ffde0ff */
[----:B------:R0:W-:Y:S01]  /*d830*/  @P4 STG.E.U16 desc[UR36][R8.64+0xe0], R82 ;  /* 0x0000e05208004986 */ /* 0x0001e2000c101524 */
[----:B------:R-:W-:Y:S02]  /*d840*/  F2FP.BF16.F32.PACK_AB R84, RZ, R84 ;  /* 0x00000054ff54723e */ /* 0x000fe400000010ff */
[----:B------:R-:W-:-:S02]  /*d850*/  IADD3.X R11, R7, UR10, RZ, P6, !PT ;  /* 0x0000000a070b7c10 */ /* 0x000fc4000b7fe4ff */
[C---:B------:R-:W-:Y:S02]  /*d860*/  ISETP.GT.AND P1, PT, R0.reuse, 0x79, P1 ;  /* 0x000000790000780c */ /* 0x040fe40000f24270 */
[C---:B------:R-:W-:Y:S01]  /*d870*/  ISETP.GT.AND P5, PT, R0.reuse, 0x78, P0 ;  /* 0x000000780000780c */ /* 0x040fe200007a4270 */
[----:B------:R0:W-:Y:S01]  /*d880*/  @P3 STG.E.U16 desc[UR36][R10.64+0xe2], R83 ;  /* 0x0000e2530a003986 */ /* 0x0001e2000c101524 */
[----:B------:R-:W-:Y:S02]  /*d890*/  ISETP.GT.AND P0, PT, R0, 0x79, P0 ;  /* 0x000000790000780c */ /* 0x000fe40000704270 */
[----:B------:R-:W-:Y:S01]  /*d8a0*/  F2FP.BF16.F32.PACK_AB R85, RZ, R85 ;  /* 0x00000055ff55723e */ /* 0x000fe200000010ff */
[----:B------:R0:W-:Y:S01]  /*d8b0*/  @P2 STG.E.U16 desc[UR36][R4.64+0xf0], R84 ;  /* 0x0000f05404002986 */ /* 0x0001e2000c101524 */
[C---:B------:R-:W-:Y:S02]  /*d8c0*/  IADD3 R12, P2, R6.reuse, UR11, RZ ;  /* 0x0000000b060c7c10 */ /* 0x040fe4000ff5e0ff */
[----:B------:R-:W-:-:S02]  /*d8d0*/  IADD3 R6, P3, R6, UR11, RZ ;  /* 0x0000000b06067c10 */ /* 0x000fc4000ff7e0ff */
[----:B------:R-:W-:Y:S01]  /*d8e0*/  F2FP.BF16.F32.PACK_AB R86, RZ, R86 ;  /* 0x00000056ff56723e */ /* 0x000fe200000010ff */
[----:B------:R0:W-:Y:S01]  /*d8f0*/  @P1 STG.E.U16 desc[UR36][R4.64+0xf2], R85 ;  /* 0x0000f25504001986 */ /* 0x0001e2000c101524 */
[C---:B------:R-:W-:Y:S02]  /*d900*/  IADD3.X R13, R7.reuse, UR10, RZ, P2, !PT ;  /* 0x0000000a070d7c10 */ /* 0x040fe400097fe4ff */
[----:B------:R-:W-:Y:S02]  /*d910*/  F2FP.BF16.F32.PACK_AB R87, RZ, R87 ;  /* 0x00000057ff57723e */ /* 0x000fe400000010ff */
[----:B------:R-:W-:Y:S01]  /*d920*/  IADD3.X R7, R7, UR10, RZ, P3, !PT ;  /* 0x0000000a07077c10 */ /* 0x000fe20009ffe4ff */
[----:B------:R0:W-:Y:S04]  /*d930*/  @P5 STG.E.U16 desc[UR36][R12.64+0xf0], R86 ;  /* 0x0000f0560c005986 */ /* 0x0001e8000c101524 */
[----:B------:R0:W-:Y:S02]  /*d940*/  @P0 STG.E.U16 desc[UR36][R6.64+0xf2], R87 ;  /* 0x0000f25706000986 */ /* 0x0001e4000c101524 */
.L_x_173:
[----:B------:R-:W-:Y:S05]  /*d950*/  BSYNC B0 ;  /* 0x0000000000007941 */ /* 0x000fea0003800000 */
.L_x_35:
[----:B------:R-:W-:Y:S01]  /*d960*/  ULDC UR4, c[0x0][0xc] ;  /* 0x0000030000047ab9 */ /* 0x000fe20000000800 */
[----:B------:R-:W-:Y:S01]  /*d970*/  ULDC UR5, c[0x0][0x10] ;  /* 0x0000040000057ab9 */ /* 0x000fe20000000800 */
[----:B----4-:R-:W4:Y:S01]  /*d980*/  LDC R3, c[0x0][0x14] ;  /* 0x00000500ff037b82 */ /* 0x010f220000000800 */
[----:B------:R-:W-:Y:S01]  /*d990*/  UIMAD.WIDE.U32 UR4, UR4, UR5, URZ ;  /* 0x00000005040472a5 */ /* 0x000fe2000f8e003f */
[----:B------:R-:W-:Y:S01]  /*d9a0*/  PRMT R0, RZ, 0x7610, R0 ;  /* 0x00007610ff007816 */ /* 0x000fe20000000000 */
[----:B------:R-:W-:Y:S01]  /*d9b0*/  UMOV UR42, 0xffffffff ;  /* 0xffffffff002a7882 */ /* 0x000fe20000000000 */
[----:B------:R-:W-:-:S03]  /*d9c0*/  UMOV UR43, 0xffffffff ;  /* 0xffffffff002b7882 */ /* 0x000fc60000000000 */
[----:B----4-:R-:W-:-:S04]  /*d9d0*/  IMAD.WIDE.U32 R16, R3, UR4, R16 ;  /* 0x0000000403107c25 */ /* 0x010fc8000f8e0010 */
[----:B------:R-:W-:Y:S01]  /*d9e0*/  IMAD R3, R3, UR5, RZ ;  /* 0x0000000503037c24 */ /* 0x000fe2000f8e02ff */
[----:B------:R-:W-:Y:S02]  /*d9f0*/  ULDC.64 UR4, c[0x0][0x650] ;  /* 0x0001940000047ab9 */ /* 0x000fe40000000a00 */
[----:B------:R-:W-:Y:S01]  /*da00*/  ISETP.GE.U32.AND P0, PT, R16, UR4, PT ;  /* 0x0000000410007c0c */ /* 0x000fe2000bf06070 */
[----:B------:R-:W-:-:S05]  /*da10*/  IMAD.IADD R17, R17, 0x1, R3 ;  /* 0x0000000111117824 */ /* 0x000fca00078e0203 */
[----:B------:R-:W-:-:S13]  /*da20*/  ISETP.GE.U32.AND.EX P0, PT, R17, UR5, PT, P0 ;  /* 0x0000000511007c0c */ /* 0x000fda000bf06100 */
[----:B------:R-:W-:Y:S05]  /*da30*/  @P0 BRA `(.L_x_174) ;  /* 0x0000000400880947 */ /* 0x000fea0003800000 */
[----:B------:R-:W4:Y:S01]  /*da40*/  S2UR UR6, SR_CTAID.X ;  /* 0x00000000000679c3 */ /* 0x000f220000002500 */
[----:B------:R-:W-:Y:S01]  /*da50*/  ULDC.64 UR12, c[0x0][0x628] ;  /* 0x00018a00000c7ab9 */ /* 0x000fe20000000a00 */
[----:B------:R-:W-:Y:S01]  /*da60*/  ULDC UR4, c[0x0][0x150] ;  /* 0x0000540000047ab9 */ /* 0x000fe20000000800 */
[----:B------:R-:W-:Y:S01]  /*da70*/  ISETP.NE.U32.AND P0, PT, RZ, UR12, PT ;  /* 0x0000000cff007c0c */ /* 0x000fe2000bf05070 */
[----:B------:R-:W-:Y:S01]  /*da80*/  ULDC UR15, c[0x0][0x630] ;  /* 0x00018c00000f7ab9 */ /* 0x000fe20000000800 */
[C---:B------:R-:W-:Y:S01]  /*da90*/  R2UR UR16, R16.reuse ;  /* 0x00000000101072ca */ /* 0x040fe200000e0000 */
[----:B------:R-:W-:Y:S01]  /*daa0*/  ULDC UR19, c[0x0][0x154] ;  /* 0x0000550000137ab9 */ /* 0x000fe20000000800 */
[----:B------:R-:W-:Y:S01]  /*dab0*/  ISETP.NE.AND.EX P0, PT, RZ, UR13, PT, P0 ;  /* 0x0000000dff007c0c */ /* 0x000fe2000bf05300 */
[----:B------:R-:W0:Y:S01]  /*dac0*/  S2UR UR18, SR_CTAID.Y ;  /* 0x00000000001279c3 */ /* 0x000e220000002600 */
[----:B------:R-:W-:Y:S02]  /*dad0*/  R2UR UR17, R17 ;  /* 0x00000000111172ca */ /* 0x000fe400000e0000 */
[----:B------:R-:W-:-:S02]  /*dae0*/  R2UR UR10, R16 ;  /* 0x00000000100a72ca */ /* 0x000fc400000e0000 */
[----:B------:R-:W-:Y:S02]  /*daf0*/  R2UR UR11, R17 ;  /* 0x00000000110b72ca */ /* 0x000fe400000e0000 */
[----:B----4-:R-:W-:-:S05]  /*db00*/  I2FP.F32.U32 R0, UR6 ;  /* 0x0000000600007c45 */ /* 0x010fca0008201000 */
[----:B------:R-:W-:-:S04]  /*db10*/  FMUL R0, R0, UR4 ;  /* 0x0000000400007c20 */ /* 0x000fc80008400000 */
[----:B------:R4:W0:Y:S01]  /*db20*/  F2I.U32.TRUNC.NTZ R3, R0 ;  /* 0x0000000000037305 */ /* 0x000822000020f000 */
        /* <DEDUP_REMOVED lines=13> */
.L_x_175:
[----:B------:R-:W-:Y:S01]  /*dc00*/  USHF.R.U64 UR43, UR10, UR15, UR11 ;  /* 0x0000000f0a2b7299 */ /* 0x000fe2000800120b */
[----:B0---4-:R-:W-:Y:S01]  /*dc10*/  I2FP.F32.U32 R0, UR18 ;  /* 0x0000001200007c45 */ /* 0x011fe20008201000 */
[----:B------:R-:W-:Y:S02]  /*dc20*/  USHF.R.U32.HI UR4, URZ, UR15, UR11 ;  /* 0x0000000f3f047299 */ /* 0x000fe4000801160b */
[----:B------:R-:W-:Y:S02]  /*dc30*/  UIADD3 UR10, UP0, URZ, -UR43, URZ ;  /* 0x8000002b3f0a7290 */ /* 0x000fe4000ff1e03f */
[----:B------:R-:W-:Y:S01]  /*dc40*/  FMUL R0, R0, UR19 ;  /* 0x0000001300007c20 */ /* 0x000fe20008400000 */
[----:B------:R-:W-:Y:S01]  /*dc50*/  ULDC.64 UR12, c[0x0][0x620] ;  /* 0x00018800000c7ab9 */ /* 0x000fe20000000a00 */
[----:B------:R-:W-:Y:S01]  /*dc60*/  UIADD3.X UR4, URZ, ~UR4, URZ, UP0, !UPT ;  /* 0x800000043f047290 */ /* 0x000fe200087fe43f */
[----:B------:R-:W-:Y:S01]  /*dc70*/  UMOV UR8, UR16 ;  /* 0x0000001000087c82 */ /* 0x000fe20008000000 */
[----:B------:R-:W-:-:S02]  /*dc80*/  UMOV UR9, UR17 ;  /* 0x0000001100097c82 */ /* 0x000fc40008000000 */
[----:B------:R-:W-:Y:S01]  /*dc90*/  UIMAD UR4, UR4, UR12, URZ ;  /* 0x0000000c040472a4 */ /* 0x000fe2000f8e023f */
[----:B------:R-:W0:Y:S01]  /*dca0*/  F2I.U32.TRUNC.NTZ R0, R0 ;  /* 0x0000000000007305 */ /* 0x000e22000020f000 */
[----:B------:R-:W-:Y:S01]  /*dcb0*/  UIMAD.WIDE.U32 UR8, UR10, UR12, UR8 ;  /* 0x0000000c0a0872a5 */ /* 0x000fe2000f8e0008 */
[----:B------:R-:W-:Y:S01]  /*dcc0*/  R2UR UR12, R3 ;  /* 0x00000000030c72ca */ /* 0x000fe200000e0000 */
[----:B------:R-:W-:Y:S01]  /*dcd0*/  UIMAD UR10, UR10, UR13, UR4 ;  /* 0x0000000d0a0a72a4 */ /* 0x000fe2000f8e0204 */
[----:B------:R-:W-:Y:S01]  /*dce0*/  ULDC UR11, c[0x0][0x618] ;  /* 0x00018600000b7ab9 */ /* 0x000fe20000000800 */
[----:B------:R-:W-:Y:S02]  /*dcf0*/  ULDC UR21, c[0x0][0x658] ;  /* 0x0001960000157ab9 */ /* 0x000fe40000000800 */
[----:B------:R-:W-:Y:S01]  /*dd00*/  UIADD3 UR9, UR9, UR10, URZ ;  /* 0x0000000a09097290 */ /* 0x000fe2000fffe03f */
[----:B------:R-:W-:Y:S01]  /*dd10*/  UMOV UR15, 0xffffffff ;  /* 0xffffffff000f7882 */ /* 0x000fe20000000000 */
[----:B------:R-:W-:Y:S01]  /*dd20*/  ULDC.64 UR4, c[0x0][0x640] ;  /* 0x0001900000047ab9 */ /* 0x000fe20000000a00 */
[----:B------:R-:W-:Y:S01]  /*dd30*/  USHF.L.U32 UR15, UR15, UR21, URZ ;  /* 0x000000150f0f7299 */ /* 0x000fe2000800063f */
[----:B------:R-:W-:Y:S01]  /*dd40*/  ISETP.NE.U32.AND P0, PT, RZ, UR4, PT ;  /* 0x00000004ff007c0c */ /* 0x000fe2000bf05070 */
[----:B------:R-:W-:-:S02]  /*dd50*/  USHF.R.U64 UR16, UR8, UR11, UR9 ;  /* 0x0000000b08107299 */ /* 0x000fc40008001209 */
[----:B------:R-:W-:Y:S01]  /*dd60*/  USHF.R.U32.HI UR8, URZ, UR11, UR9 ;  /* 0x0000000b3f087299 */ /* 0x000fe20008011609 */
[----:B0-----:R-:W-:Y:S01]  /*dd70*/  R2UR UR14, R0 ;  /* 0x00000000000e72ca */ /* 0x001fe200000e0000 */
[----:B------:R-:W-:Y:S01]  /*dd80*/  ULDC UR17, c[0x0][0x608] ;  /* 0x0001820000117ab9 */ /* 0x000fe20000000800 */
[----:B------:R-:W-:Y:S01]  /*dd90*/  ULOP3.LUT UR41, URZ, UR15, URZ, 0x33, !UPT ;  /* 0x0000000f3f297292 */ /* 0x000fe2000f8e333f */
[----:B------:R-:W-:Y:S01]  /*dda0*/  ISETP.NE.AND.EX P0, PT, RZ, UR5, PT, P0 ;  /* 0x00000005ff007c0c */ /* 0x000fe2000bf05300 */
[----:B------:R-:W-:Y:S02]  /*ddb0*/  USHF.R.U64 UR15, UR16, UR17, UR8 ;  /* 0x00000011100f7299 */ /* 0x000fe40008001208 */
[----:B------:R-:W-:Y:S02]  /*ddc0*/  USHF.R.U32.HI UR8, URZ, UR17, UR8 ;  /* 0x000000113f087299 */ /* 0x000fe40008011608 */
[----:B------:R-:W-:Y:S02]  /*ddd0*/  UIADD3 UR12, -UR12, URZ, URZ ;  /* 0x0000003f0c0c7290 */ /* 0x000fe4000fffe13f */
[----:B------:R-:W-:Y:S01]  /*dde0*/  USHF.R.U64 UR17, UR15, UR21, UR8 ;  /* 0x000000150f117299 */ /* 0x000fe20008001208 */
[----:B------:R-:W-:Y:S01]  /*ddf0*/  UMOV UR19, 0x1 ;  /* 0x0000000100137882 */ /* 0x000fe20000000000 */
[----:B------:R-:W-:Y:S01]  /*de00*/  ULDC UR13, c[0x0][0x144] ;  /* 0x00005100000d7ab9 */ /* 0x000fe20000000800 */
[----:B------:R-:W-:Y:S01]  /*de10*/  ULDC UR7, c[0x0][0x600] ;  /* 0x0001800000077ab9 */ /* 0x000fe20000000800 */
[----:B------:R-:W-:-:S02]  /*de20*/  USHF.L.U32 UR24, UR19, UR21, URZ ;  /* 0x0000001513187299 */ /* 0x000fc4000800063f */
[----:B------:R-:W-:Y:S02]  /*de30*/  USHF.R.U32.HI UR8, URZ, UR21, UR8 ;  /* 0x000000153f087299 */ /* 0x000fe40008011608 */
[----:B------:R-:W-:Y:S02]  /*de40*/  UIMAD UR21, UR13, UR12, UR6 ;  /* 0x0000000c0d1572a4 */ /* 0x000fe4000f8e0206 */
[----:B------:R-:W-:Y:S02]  /*de50*/  UIADD3 UR20, UR7, -0x1, URZ ;  /* 0xffffffff07147890 */ /* 0x000fe4000fffe03f */
[----:B------:R-:W-:Y:S01]  /*de60*/  UIADD3 UR19, -UR14, URZ, URZ ;  /* 0x0000003f0e137290 */ /* 0x000fe2000fffe13f */
[----:B------:R-:W-:Y:S01]  /*de70*/  ULDC UR25, c[0x0][0x148] ;  /* 0x0000520000197ab9 */ /* 0x000fe20000000800 */
[----:B------:R-:W-:Y:S01]  /*de80*/  ULDC UR22, c[0x0][0x648] ;  /* 0x0001920000167ab9 */ /* 0x000fe20000000800 */
[----:B------:R-:W-:Y:S01]  /*de90*/  ULDC UR23, c[0x0][0x638] ;  /* 0x00018e0000177ab9 */ /* 0x000fe20000000800 */
        /* <DEDUP_REMOVED lines=14> */
.L_x_176:
[----:B------:R-:W-:Y:S01]  /*df80*/  UISETP.NE.AND UP0, UPT, UR46, URZ, UPT ;  /* 0x0000003f2e00728c */ /* 0x000fe2000bf05270 */
[----:B------:R-:W-:Y:S01]  /*df90*/  IMAD.MOV.U32 R0, RZ, RZ, 0x1 ;  /* 0x00000001ff007424 */ /* 0x000fe200078e00ff */
[----:B------:R-:W-:Y:S02]  /*dfa0*/  USHF.R.U64 UR4, UR6, UR22, UR8 ;  /* 0x0000001606047299 */ /* 0x000fe40008001208 */
[----:B------:R-:W-:Y:S02]  /*dfb0*/  ULOP3.LUT UR41, UR15, UR41, URZ, 0xc0, !UPT ;  /* 0x000000290f297292 */ /* 0x000fe4000f8ec03f */
[----:B------:R-:W-:Y:S02]  /*dfc0*/  UIADD3 UR5, -UR4, URZ, URZ ;  /* 0x0000003f04057290 */ /* 0x000fe4000fffe13f */
[----:B------:R-:W-:Y:S02]  /*dfd0*/  UIMAD UR41, UR24, UR4, UR41 ;  /* 0x00000004182972a4 */ /* 0x000fe4000f8e0229 */
[----:B------:R-:W-:-:S02]  /*dfe0*/  ULOP3.LUT UR16, UR16, UR20, URZ, 0xc0, !UPT ;  /* 0x0000001410107292 */ /* 0x000fc4000f8ec03f */
[----:B------:R-:W-:Y:S02]  /*dff0*/  @UP0 UIMAD UR21, UR25, UR19, UR18 ;  /* 0x00000013191502a4 */ /* 0x000fe4000f8e0212 */
[----:B------:R-:W-:-:S03]  /*e000*/  UIMAD UR4, UR5, UR23, UR17 ;  /* 0x00000017050472a4 */ /* 0x000fc6000f8e0211 */
[----:B------:R-:W-:Y:S01]  /*e010*/  ULDC UR5, c[0x0][0x610] ;  /* 0x0001840000057ab9 */ /* 0x000fe20000000800 */
[----:B------:R-:W-:Y:S02]  /*e020*/  UIMAD UR4, UR4, UR7, UR16 ;  /* 0x00000007040472a4 */ /* 0x000fe4000f8e0210 */
[----:B------:R-:W-:-:S04]  /*e030*/  UIMAD UR41, UR41, UR5, UR21 ;  /* 0x00000005292972a4 */ /* 0x000fc8000f8e0215 */
[----:B------:R-:W-:Y:S02]  /*e040*/  USEL UR42, UR4, UR41, !UP0 ;  /* 0x00000029042a7287 */ /* 0x000fe4000c000000 */
[----:B------:R-:W-:-:S12]  /*e050*/  USEL UR41, UR41, UR4, !UP0 ;  /* 0x0000000429297287 */ /* 0x000fd8000c000000 */
.L_x_174:
[----:B------:R-:W-:-:S13]  /*e060*/  LOP3.LUT P0, RZ, R0, 0xff, RZ, 0xc0, !PT ;  /* 0x000000ff00ff7812 */ /* 0x000fda000780c0ff */
[----:B------:R-:W-:Y:S05]  /*e070*/  @P0 BRA `(.L_x_177) ;  /* 0xffffff3400180947 */ /* 0x000fea000383ffff */
[----:B------:R-:W-:Y:S05]  /*e080*/  EXIT ;  /* 0x000000000000794d */ /* 0x000fea0003800000 */
.L_x_8:
[----:B------:R-:W-:Y:S01]  /*e090*/  ULDC.64 UR4, c[0x0][0x650] ;  /* 0x0001940000047ab9 */ /* 0x000fe20000000a00 */
[----:B------:R-:W-:Y:S01]  /*e0a0*/  PRMT R0, RZ, 0x7610, R0 ;  /* 0x00007610ff007816 */ /* 0x000fe20000000000 */
[----:B------:R-:W-:Y:S01]  /*e0b0*/  IMAD.MOV.U32 R4, RZ, RZ, -0x1 ;  /* 0xffffffffff047424 */ /* 0x000fe200078e00ff */
[----:B------:R-:W-:Y:S01]  /*e0c0*/  ISETP.GE.U32.AND P0, PT, R16, UR4, PT ;  /* 0x0000000410007c0c */ /* 0x000fe2000bf06070 */
[----:B------:R-:W-:Y:S02]  /*e0d0*/  IMAD.MOV.U32 R5, RZ, RZ, -0x1 ;  /* 0xffffffffff057424 */ /* 0x000fe400078e00ff */
[----:B------:R-:W-:Y:S01]  /*e0e0*/  IMAD.MOV.U32 R8, RZ, RZ, -0x1 ;  /* 0xffffffffff087424 */ /* 0x000fe200078e00ff */
        /* <DEDUP_REMOVED lines=22> */
.L_x_179:
[----:B------:R-:W-:Y:S01]  /*e250*/  USHF.R.U64 UR4, UR14, UR19, UR15 ;  /* 0x000000130e047299 */ /* 0x000fe2000800120f */
[----:B------:R-:W-:Y:S01]  /*e260*/  R2UR UR7, R17 ;  /* 0x00000000110772ca */ /* 0x000fe200000e0000 */
[----:B------:R-:W-:Y:S02]  /*e270*/  USHF.R.U32.HI UR5, URZ, UR19, UR15 ;  /* 0x000000133f057299 */ /* 0x000fe4000801160f */
[----:B------:R-:W-:Y:S01]  /*e280*/  UIADD3 UR13, UP0, URZ, -UR4, URZ ;  /* 0x800000043f0d7290 */ /* 0x000fe2000ff1e03f */
[----:B------:R-:W-:Y:S01]  /*e290*/  ULDC.64 UR14, c[0x0][0x620] ;  /* 0x00018800000e7ab9 */ /* 0x000fe20000000a00 */
[----:B------:R-:W-:Y:S02]  /*e2a0*/  UMOV UR6, UR20 ;  /* 0x0000001400067c82 */ /* 0x000fe40008000000 */
[----:B------:R-:W-:Y:S02]  /*e2b0*/  UIADD3.X UR5, URZ, ~UR5, URZ, UP0, !UPT ;  /* 0x800000053f057290 */ /* 0x000fe400087fe43f */
[----:B------:R-:W-:-:S02]  /*e2c0*/  UISETP.NE.AND UP1, UPT, UR46, URZ, UPT ;  /* 0x0000003f2e00728c */ /* 0x000fc4000bf25270 */
[----:B------:R-:W-:Y:S02]  /*e2d0*/  UIMAD UR5, UR5, UR14, URZ ;  /* 0x0000000e050572a4 */ /* 0x000fe4000f8e023f */
[----:B------:R-:W-:Y:S02]  /*e2e0*/  UIMAD.WIDE.U32 UR6, UR13, UR14, UR6 ;  /* 0x0000000e0d0672a5 */ /* 0x000fe4000f8e0006 */
[----:B------:R-:W-:Y:S01]  /*e2f0*/  UIMAD UR5, UR13, UR15, UR5 ;  /* 0x0000000f0d0572a4 */ /* 0x000fe2000f8e0205 */
[----:B------:R-:W-:Y:S02]  /*e300*/  ULDC UR14, c[0x0][0x608] ;  /* 0x00018200000e7ab9 */ /* 0x000fe40000000800 */
[----:B------:R-:W-:Y:S01]  /*e310*/  ULDC UR13, c[0x0][0x618] ;  /* 0x00018600000d7ab9 */ /* 0x000fe20000000800 */
[----:B------:R-:W-:Y:S01]  /*e320*/  UIADD3 UR5, UR7, UR5, URZ ;  /* 0x0000000507057290 */ /* 0x000fe2000fffe03f */
[----:B------:R-:W-:Y:S01]  /*e330*/  ULDC UR22, c[0x0][0x658] ;  /* 0x0001960000167ab9 */ /* 0x000fe20000000800 */
[----:B------:R-:W-:-:S02]  /*e340*/  @UP1 UIMAD UR8, UR11, UR12, UR10 ;  /* 0x0000000c0b0812a4 */ /* 0x000fc4000f8e020a */
[----:B------:R-:W-:Y:S02]  /*e350*/  USHF.R.U64 UR17, UR6, UR13, UR5 ;  /* 0x0000000d06117299 */ /* 0x000fe40008001205 */
[----:B------:R-:W-:Y:S01]  /*e360*/  USHF.R.U32.HI UR5, URZ, UR13, UR5 ;  /* 0x0000000d3f057299 */ /* 0x000fe20008011605 */
[----:B------:R-:W-:Y:S01]  /*e370*/  ULDC.64 UR6, c[0x0][0x640] ;  /* 0x0001900000067ab9 */ /* 0x000fe20000000a00 */
[----:B------:R-:W-:Y:S01]  /*e380*/  UMOV UR10, 0xffffffff ;  /* 0xffffffff000a7882 */ /* 0x000fe20000000000 */
[----:B------:R-:W-:Y:S01]  /*e390*/  ISETP.NE.U32.AND P0, PT, RZ, UR6, PT ;  /* 0x00000006ff007c0c */ /* 0x000fe2000bf05070 */
[----:B------:R-:W-:Y:S02]  /*e3a0*/  USHF.R.U64 UR18, UR17, UR14, UR5 ;  /* 0x0000000e11127299 */ /* 0x000fe40008001205 */
[----:B------:R-:W-:Y:S01]  /*e3b0*/  USHF.R.U32.HI UR5, URZ, UR14, UR5 ;  /* 0x0000000e3f057299 */ /* 0x000fe20008011605 */
[----:B------:R-:W-:Y:S01]  /*e3c0*/  ISETP.NE.AND.EX P0, PT, RZ, UR7, PT, P0 ;  /* 0x00000007ff007c0c */ /* 0x000fe2000bf05300 */
[----:B------:R-:W-:-:S02]  /*e3d0*/  USHF.L.U32 UR11, UR10, UR22, URZ ;  /* 0x000000160a0b7299 */ /* 0x000fc4000800063f */
[----:B------:R-:W-:Y:S01]  /*e3e0*/  USHF.R.U64 UR19, UR18, UR22, UR5 ;  /* 0x0000001612137299 */ /* 0x000fe20008001205 */
[----:B------:R-:W-:Y:S01]  /*e3f0*/  ULDC UR20, c[0x0][0x600] ;  /* 0x0001800000147ab9 */ /* 0x000fe20000000800 */
[----:B------:R-:W-:Y:S02]  /*e400*/  USHF.R.U32.HI UR10, URZ, UR22, UR5 ;  /* 0x000000163f0a7299 */ /* 0x000fe40008011605 */
[----:B------:R-:W-:Y:S02]  /*e410*/  UIADD3 UR21, UR20, -0x1, URZ ;  /* 0xffffffff14157890 */ /* 0x000fe4000fffe03f */
[----:B------:R-:W-:Y:S01]  /*e420*/  ULOP3.LUT UR26, URZ, UR11, URZ, 0x33, !UPT ;  /* 0x0000000b3f1a7292 */ /* 0x000fe2000f8e333f */
        /* <DEDUP_REMOVED lines=17> */
.L_x_180:
[----:B------:R-:W-:Y:S01]  /*e540*/  USHF.R.U64 UR6, UR5, UR23, UR10 ;  /* 0x0000001705067299 */ /* 0x000fe2000800120a */
[----:B------:R-:W-:Y:S01]  /*e550*/  IMAD.MOV.U32 R0, RZ, RZ, 0x1 ;  /* 0x00000001ff007424 */ /* 0x000fe200078e00ff */
[----:B------:R-:W-:Y:S01]  /*e560*/  USHF.L.U32 UR25, UR25, UR22, URZ ;  /* 0x0000001619197299 */ /* 0x000fe2000800063f */
[----:B------:R-:W-:Y:S01]  /*e570*/  IMAD.U32 R8, RZ, RZ, UR4 ;  /* 0x00000004ff087e24 */ /* 0x000fe2000f8e00ff */
[----:B------:R-:W-:Y:S02]  /*e580*/  ULOP3.LUT UR5, UR18, UR26, URZ, 0xc0, !UPT ;  /* 0x0000001a12057292 */ /* 0x000fe4000f8ec03f */
[----:B------:R-:W-:Y:S02]  /*e590*/  UIADD3 UR7, -UR6, URZ, URZ ;  /* 0x0000003f06077290 */ /* 0x000fe4000fffe13f */
[----:B------:R-:W-:Y:S02]  /*e5a0*/  UIMAD UR6, UR25, UR6, UR5 ;  /* 0x00000006190672a4 */ /* 0x000fe4000f8e0205 */
[----:B------:R-:W-:-:S02]  /*e5b0*/  ULOP3.LUT UR17, UR17, UR21, URZ, 0xc0, !UPT ;  /* 0x0000001511117292 */ /* 0x000fc4000f8ec03f */
[----:B------:R-:W-:Y:S02]  /*e5c0*/  UIMAD UR5, UR7, UR24, UR19 ;  /* 0x00000018070572a4 */ /* 0x000fe4000f8e0213 */
[----:B------:R-:W-:Y:S01]  /*e5d0*/  UISETP.NE.AND UP0, UPT, UR46, URZ, UPT ;  /* 0x0000003f2e00728c */ /* 0x000fe2000bf05270 */
[----:B------:R-:W-:Y:S01]  /*e5e0*/  ULDC UR7, c[0x0][0x610] ;  /* 0x0001840000077ab9 */ /* 0x000fe20000000800 */
[----:B------:R-:W-:Y:S02]  /*e5f0*/  UIMAD UR5, UR5, UR20, UR17 ;  /* 0x00000014050572a4 */ /* 0x000fe4000f8e0211 */
[----:B------:R-:W-:-:S04]  /*e600*/  UIMAD UR8, UR6, UR7, UR8 ;  /* 0x00000007060872a4 */ /* 0x000fc8000f8e0208 */
[----:B------:R-:W-:Y:S02]  /*e610*/  USEL UR6, UR5, UR8, !UP0 ;  /* 0x0000000805067287 */ /* 0x000fe4000c000000 */
[----:B------:R-:W-:-:S04]  /*e620*/  USEL UR8, UR8, UR5, !UP0 ;  /* 0x0000000508087287 */ /* 0x000fc8000c000000 */
[----:B------:R-:W-:Y:S02]  /*e630*/  IMAD.U32 R5, RZ, RZ, UR6 ;  /* 0x00000006ff057e24 */ /* 0x000fe4000f8e00ff */
[----:B------:R-:W-:-:S07]  /*e640*/  IMAD.U32 R4, RZ, RZ, UR8 ;  /* 0x00000008ff047e24 */ /* 0x000fce000f8e00ff */
.L_x_178:
[----:B------:R-:W-:-:S08]  /*e650*/  NOP ;  /* 0x0000000000007918 */ /* 0x000fd00000000000 */
[----:B------:R-:W0:-:S00]  /*e660*/  USETMAXREG.DEALLOC.CTAPOOL 0x28 ;  /* 0x00000028000079c8 */ /* 0x000e0000080e0500 */
[----:B------:R-:W-:-:S13]  /*e670*/  ISETP.NE.AND P0, PT, RZ, UR9, PT ;  /* 0x00000009ff007c0c */ /* 0x000fda000bf05270 */
[----:B------:R-:W-:Y:S05]  /*e680*/  @P0 EXIT ;  /* 0x000000000000094d */ /* 0x000fea0003800000 */
[----:B0-----:R-:W-:Y:S01]  /*e690*/  LOP3.LUT P0, RZ, R0, 0xff, RZ, 0xc0, !PT ;  /* 0x000000ff00ff7812 */ /* 0x001fe2000780c0ff */
[----:B------:R-:W-:Y:S02]  /*e6a0*/  IMAD.MOV.U32 R0, RZ, RZ, 0x1 ;  /* 0x00000001ff007424 */ /* 0x000fe400078e00ff */
[----:B------:R-:W-:-:S10]  /*e6b0*/  IMAD.MOV.U32 R3, RZ, RZ, RZ ;  /* 0x000000ffff037224 */ /* 0x000fd400078e00ff */
[----:B------:R-:W-:Y:S05]  /*e6c0*/  @!P0 BRA `(.L_x_181) ;  /* 0x0000000c00608947 */ /* 0x000fea0003800000 */
[----:B------:R-:W0:Y:S01]  /*e6d0*/  S2UR UR7, SR_CgaCtaId ;  /* 0x00000000000779c3 */ /* 0x000e220000008800 */
[----:B------:R-:W-:Y:S01]  /*e6e0*/  ULDC UR4, c[0x0][0x28c] ;  /* 0x0000a30000047ab9 */ /* 0x000fe20000000800 */
[----:B------:R-:W-:Y:S01]  /*e6f0*/  ULDC UR5, c[0x0][0x600] ;  /* 0x0001800000057ab9 */ /* 0x000fe20000000800 */
[----:B------:R-:W-:Y:S01]  /*e700*/  UIADD3 UR11, UR4, 0xf, URZ ;  /* 0x0000000f040b7890 */ /* 0x000fe2000fffe03f */
[----:B------:R-:W-:Y:S01]  /*e710*/  BSSY B0, `(.L_x_181) ;  /* 0x00000d3000007945 */ /* 0x000fe20003800000 */
[----:B------:R-:W-:Y:S01]  /*e720*/  ULDC UR9, c[0x0][0x658] ;  /* 0x0001960000097ab9 */ /* 0x000fe20000000800 */
[----:B------:R-:W-:Y:S01]  /*e730*/  UMOV UR12, 0x1 ;  /* 0x00000001000c7882 */ /* 0x000fe20000000000 */
[----:B------:R-:W-:Y:S01]  /*e740*/  UIADD3 UR4, UR5, -0x1, URZ ;  /* 0xffffffff05047890 */ /* 0x000fe2000fffe03f */
[----:B------:R-:W-:Y:S01]  /*e750*/  IMAD.MOV.U32 R10, RZ, RZ, 0x1 ;  /* 0x00000001ff0a7424 */ /* 0x000fe200078e00ff */
[----:B------:R-:W-:Y:S01]  /*e760*/  UMOV UR10, 0xffffffff ;  /* 0xffffffff000a7882 */ /* 0x000fe20000000000 */
[----:B------:R-:W-:Y:S01]  /*e770*/  USHF.L.U32 UR5, UR12, UR9, URZ ;  /* 0x000000090c057299 */ /* 0x000fe2000800063f */
[----:B------:R-:W-:Y:S01]  /*e780*/  IMAD.MOV.U32 R0, RZ, RZ, 0x1 ;  /* 0x00000001ff007424 */ /* 0x000fe200078e00ff */
[----:B------:R-:W-:Y:S01]  /*e790*/  USHF.R.S32.HI UR12, URZ, 0x1f, UR11 ;  /* 0x0000001f3f0c7899 */ /* 0x000fe2000801140b */
[----:B------:R-:W-:Y:S01]  /*e7a0*/  IMAD.MOV.U32 R3, RZ, RZ, RZ ;  /* 0x000000ffff037224 */ /* 0x000fe200078e00ff */
[----:B------:R-:W-:Y:S01]  /*e7b0*/  ULDC UR8, c[0x0][0xc] ;  /* 0x0000030000087ab9 */ /* 0x000fe20000000800 */
[----:B------:R-:W-:-:S02]  /*e7c0*/  USHF.L.U32 UR14, UR10, UR9, URZ ;  /* 0x000000090a0e7299 */ /* 0x000fc4000800063f */
[----:B------:R-:W-:Y:S01]  /*e7d0*/  ULEA.HI UR12, UR12, UR11, URZ, 0x4 ;  /* 0x0000000b0c0c7291 */ /* 0x000fe2000f8f203f */
[----:B------:R-:W-:Y:S01]  /*e7e0*/  ULDC UR9, c[0x0][0x10] ;  /* 0x0000040000097ab9 */ /* 0x000fe20000000800 */
[----:B------:R-:W-:Y:S01]  /*e7f0*/  ULDC UR10, c[0x0][0x14] ;  /* 0x00000500000a7ab9 */ /* 0x000fe20000000800 */
[----:B------:R-:W-:Y:S02]  /*e800*/  UIMAD.WIDE.U32 UR8, UR8, UR9, URZ ;  /* 0x00000009080872a5 */ /* 0x000fe4000f8e003f */
[----:B------:R-:W-:Y:S02]  /*e810*/  USHF.R.S32.HI UR13, URZ, 0x4, UR12 ;  /* 0x000000043f0d7899 */ /* 0x000fe4000801140c */
[----:B0-----:R-:W-:Y:S02]  /*e820*/  USHF.L.U32 UR6, UR7, 0x6, URZ ;  /* 0x0000000607067899 */ /* 0x001fe4000800063f */
[----:B------:R-:W-:Y:S02]  /*e830*/  USHF.L.U32 UR7, UR7, 0xa, URZ ;  /* 0x0000000a07077899 */ /* 0x000fe4000800063f */
[----:B------:R-:W-:-:S02]  /*e840*/  UIMAD.WIDE.U32 UR22, UR8, UR10, URZ ;  /* 0x0000000a081672a5 */ /* 0x000fc4000f8e003f */
[----:B------:R-:W-:Y:S02]  /*e850*/  UIMAD UR15, UR9, UR10, URZ ;  /* 0x0000000a090f72a4 */ /* 0x000fe4000f8e023f */
[----:B------:R-:W-:Y:S02]  /*e860*/  ULOP3.LUT UR25, UR40, 0x2, URZ, 0xfc, !UPT ;  /* 0x0000000228197892 */ /* 0x000fe4000f8efc3f */
[----:B------:R-:W-:Y:S02]  /*e870*/  ULOP3.LUT UR6, UR6, 0x40, URZ, 0xc0, !UPT ;  /* 0x0000004006067892 */ /* 0x000fe4000f8ec03f */
[----:B------:R-:W-:Y:S02]  /*e880*/  ULOP3.LUT UR7, UR7, 0x400, URZ, 0xc0, !UPT ;  /* 0x0000040007077892 */ /* 0x000fe4000f8ec03f */
[----:B------:R-:W-:Y:S02]  /*e890*/  ULOP3.LUT UR14, URZ, UR14, URZ, 0x33, !UPT ;  /* 0x0000000e3f0e7292 */ /* 0x000fe4000f8e333f */
[----:B------:R-:W-:-:S02]  /*e8a0*/  UIADD3 UR15, UR23, UR15, URZ ;  /* 0x0000000f170f7290 */ /* 0x000fc4000fffe03f */
[----:B------:R-:W-:Y:S01]  /*e8b0*/  UIADD3 UR28, UR13, 0x1, URZ ;  /* 0x000000010d1c7890 */ /* 0x000fe2000fffe03f */
[----:B------:R-:W-:-:S11]  /*e8c0*/  ULDC.64 UR26, c[0x0][0x198] ;  /* 0x00006600001a7ab9 */ /* 0x000fd60000000a00 */
.L_x_192:
[----:B------:R-:W-:-:S03]  /*e8d0*/  UMOV UR8, 0xffffffff ;  /* 0xffffffff00087882 */ /* 0x000fc60000000000 */
[----:B------:R-:W-:Y:S05]  /*e8e0*/  BRA.DIV UR8, `(.L_x_182) ;  /* 0x0000001608307947 */ /* 0x000fea000b800000 */
[----:B------:R-:W-:-:S13]  /*e8f0*/  ELECT P6, URZ, PT ;  /* 0x00000000003f782f */ /* 0x000fda00038c0000 */
.L_x_213:
[----:B------:R-:W0:Y:S01]  /*e900*/  LDC R6, c[0x0][0x28c] ;  /* 0x0000a300ff067b82 */ /* 0x000e220000000800 */
[----:B------:R-:W-:Y:S01]  /*e910*/  BSSY B1, `(.L_x_183) ;  /* 0x000003a000017945 */ /* 0x000fe20003800000 */
[----:B0-----:R-:W-:-:S13]  /*e920*/  ISETP.LT.OR P6, PT, R6, 0x1, !P6 ;  /* 0x000000010600780c */ /* 0x001fda00077c1670 */
[----:B------:R-:W-:Y:S05]  /*e930*/  @P6 BRA `(.L_x_184) ;  /* 0x0000000000dc6947 */ /* 0x000fea0003800000 */
[----:B------:R-:W-:Y:S01]  /*e940*/  LEA R9, R5, UR6, 0x7 ;  /* 0x0000000605097c11 */ /* 0x000fe2000f8e38ff */
[----:B------:R-:W-:Y:S02]  /*e950*/  IMAD R11, R4, 0x180, RZ ;  /* 0x00000180040b7824 */ /* 0x000fe400078e02ff */
[----:B------:R-:W-:Y:S02]  /*e960*/  IMAD.MOV.U32 R14, RZ, RZ, RZ ;  /* 0x000000ffff0e7224 */ /* 0x000fe400078e00ff */
[----:B------:R-:W-:Y:S02]  /*e970*/  IMAD.U32 R15, RZ, RZ, UR28 ;  /* 0x0000001cff0f7e24 */ /* 0x000fe4000f8e00ff */
[----:B------:R-:W-:Y:S02]  /*e980*/  IMAD.MOV.U32 R4, RZ, RZ, R0 ;  /* 0x000000ffff047224 */ /* 0x000fe400078e0000 */
[----:B------:R-:W-:-:S07]  /*e990*/  IMAD.MOV.U32 R5, RZ, RZ, R3 ;  /* 0x000000ffff057224 */ /* 0x000fce00078e0003 */
.L_x_187:
[----:B------:R-:W0:Y:S01]  /*e9a0*/  S2R R7, SR_CgaCtaId ;  /* 0x0000000000077919 */ /* 0x000e220000008800 */
[----:B------:R-:W-:Y:S02]  /*e9b0*/  MOV R6, 0x400 ;  /* 0x0000040000067802 */ /* 0x000fe40000000f00 */
[----:B------:R-:W-:Y:S02]  /*e9c0*/  LOP3.LUT P1, RZ, R2, 0x7f, RZ, 0xc0, !PT ;  /* 0x0000007f02ff7812 */ /* 0x000fe4000782c0ff */
[----:B0-----:R-:W-:Y:S02]  /*e9d0*/  LEA R12, R7, R6, 0x18 ;  /* 0x00000006070c7211 */ /* 0x001fe400078ec0ff */
[----:B------:R-:W-:-:S09]  /*e9e0*/  SHF.L.U32 R6, R4, 0x1f, RZ ;  /* 0x0000001f04067819 */ /* 0x000fd200000006ff */
[----:B------:R-:W0:Y:S01]  /*e9f0*/  @!P1 LDC R7, c[0x0][0x500] ;  /* 0x00014000ff079b82 */ /* 0x000e220000000800 */
[----:B------:R-:W-:-:S04]  /*ea00*/  IMAD R13, R5, 0x8, R12 ;  /* 0x00000008050d7824 */ /* 0x000fc800078e020c */
[----:B------:R-:W1:Y:S02]  /*ea10*/  SYNCS.PHASECHK.TRANS64.TRYWAIT P0, [R13+URZ+0x70], R6 ;  /* 0x000070060d0075a7 */ /* 0x000e64000800017f */
[----:B-1----:R-:W-:Y:S05]  /*ea20*/  @!P0 BRA `(.L_x_185) ;  /* 0x0000001400008947 */ /* 0x002fea0003800000 */
.L_x_214:
[----:B------:R-:W-:Y:S01]  /*ea30*/  UPRMT UR8, UR25, 0x9910, URZ ;  /* 0x0000991019087896 */ /* 0x000fe2000800003f */
[----:B0-----:R0:W-:Y:S03]  /*ea40*/  @!P1 SYNCS.ARRIVE.TRANS64 RZ, [R13+URZ], R7 ;  /* 0x000000070dff99a7 */ /* 0x0011e6000800003f */
[----:B------:R-:W-:-:S06]  /*ea50*/  UISETP.NE.AND UP0, UPT, UR8, 0x2, UPT ;  /* 0x000000020800788c */ /* 0x000fcc000bf05270 */
[----:B------:R-:W-:-:S13]  /*ea60*/  PLOP3.LUT P0, PT, PT, PT, UP0, 0x80, 0x0 ;  /* 0x000000000000781c */ /* 0x000fda0003f0f008 */
[----:B0-----:R-:W-:Y:S05]  /*ea70*/  @P0 BRA `(.L_x_186) ;  /* 0x0000000000040947 */ /* 0x001fea0003800000 */
[----:B------:R-:W-:Y:S01]  /*ea80*/  BPT.TRAP 0x1 ;  /* 0x000000040000795c */ /* 0x000fe20000300000 */
.L_x_186:
[C---:B------:R-:W-:Y:S01]  /*ea90*/  R2UR UR11, R5.reuse ;  /* 0x00000000050b72ca */ /* 0x040fe200000e0000 */
[----:B-1----:R-:W-:Y:S01]  /*eaa0*/  IMAD R6, R5, 0x3000, R12 ;  /* 0x0000300005067824 */ /* 0x002fe200078e020c */
[----:B------:R-:W-:Y:S01]  /*eab0*/  R2UR UR17, R12 ;  /* 0x000000000c1172ca */ /* 0x000fe200000e0000 */
[----:B------:R-:W-:Y:S01]  /*eac0*/  VIADD R15, R15, 0xffffffff ;  /* 0xffffffff0f0f7836 */ /* 0x000fe20000000000 */
[----:B------:R-:W-:Y:S01]  /*ead0*/  R2UR UR21, R11 ;  /* 0x000000000b1572ca */ /* 0x000fe200000e0000 */
[----:B------:R-:W-:Y:S01]  /*eae0*/  UIADD3 UR16, UP0, UR26, 0xf0, URZ ;  /* 0x000000f01a107890 */ /* 0x000fe2000ff1e03f */
[----:B------:R-:W-:Y:S01]  /*eaf0*/  R2UR UR8, R6 ;  /* 0x00000000060872ca */ /* 0x000fe200000e0000 */
[----:B------:R-:W-:Y:S01]  /*eb00*/  UIADD3 UR30, UP1, UR26, 0x1f0, URZ ;  /* 0x000001f01a1e7890 */ /* 0x000fe2000ff3e03f */
[----:B------:R-:W-:Y:S01]  /*eb10*/  R2UR UR9, R13 ;  /* 0x000000000d0972ca */ /* 0x000fe200000e0000 */
[----:B------:R-:W-:Y:S01]  /*eb20*/  VIADD R5, R5, 0x1 ;  /* 0x0000000105057836 */ /* 0x000fe20000000000 */
[----:B------:R-:W-:Y:S01]  /*eb30*/  R2UR UR10, R14 ;  /* 0x000000000e0a72ca */ /* 0x000fe200000e0000 */
[----:B------:R-:W-:Y:S01]  /*eb40*/  UIADD3.X UR31, URZ, UR27, URZ, UP1, !UPT ;  /* 0x0000001b3f1f7290 */ /* 0x000fe20008ffe43f */
[----:B------:R-:W-:Y:S01]  /*eb50*/  R2UR UR12, R8 ;  /* 0x00000000080c72ca */ /* 0x000fe200000e0000 */
[----:B------:R-:W-:Y:S01]  /*eb60*/  ULEA UR11, UR11, UR7, 0xb ;  /* 0x000000070b0b7291 */ /* 0x000fe2000f8e583f */
[----:B------:R-:W-:Y:S01]  /*eb70*/  R2UR UR24, R9 ;  /* 0x00000000091872ca */ /* 0x000fe200000e0000 */
[----:B------:R-:W-:Y:S01]  /*eb80*/  UMOV UR18, 0x0 ;  /* 0x0000000000127882 */ /* 0x000fe20000000000 */
[----:B------:R-:W-:Y:S01]  /*eb90*/  ISETP.GT.AND P1, PT, R15, 0x1, PT ;  /* 0x000000010f00780c */ /* 0x000fe20003f24270 */
[----:B------:R-:W-:Y:S01]  /*eba0*/  ULEA UR11, UR11, UR17, 0x1 ;  /* 0x000000110b0b7291 */ /* 0x000fe2000f8e083f */
[C---:B------:R-:W-:Y:S01]  /*ebb0*/  ISETP.NE.AND P0, PT, R5.reuse, 0xe, PT ;  /* 0x0000000e0500780c */ /* 0x040fe20003f05270 */
[----:B------:R-:W-:Y:S01]  /*ebc0*/  UIADD3 UR8, UR8, 0x200, URZ ;  /* 0x0000020008087890 */ /* 0x000fe2000fffe03f */
[----:B------:R-:W-:Y:S01]  /*ebd0*/  VIADD R14, R14, 0x10 ;  /* 0x000000100e0e7836 */ /* 0x000fe20000000000 */
[----:B------:R-:W-:Y:S01]  /*ebe0*/  UIADD3.X UR17, URZ, UR27, URZ, UP0, !UPT ;  /* 0x0000001b3f117290 */ /* 0x000fe200087fe43f */
[----:B------:R-:W-:Y:S01]  /*ebf0*/  SEL R7, RZ, 0x1, P0 ;  /* 0x00000001ff077807 */ /* 0x000fe20000000000 */
[----:B------:R-:W-:Y:S01]  /*ec00*/  UIADD3 UR20, UR11, 0x2a200, URZ ;  /* 0x0002a2000b147890 */ /* 0x000fe2000fffe03f */
[----:B------:R-:W-:Y:S01]  /*ec10*/  SEL R5, R5, RZ, P0 ;  /* 0x000000ff05057207 */ /* 0x000fe20000000000 */
[----:B------:R-:W-:Y:S01]  /*ec20*/  UMOV UR19, 0x10000000 ;  /* 0x1000000000137882 */ /* 0x000fe20000000000 */
[----:B------:R-:W-:Y:S01]  /*ec30*/  UMOV UR11, UR21 ;  /* 0x00000015000b7c82 */ /* 0x000fe20008000000 */
[----:B------:R-:W-:Y:S01]  /*ec40*/  UMOV UR29, 0x30000 ;  /* 0x00030000001d7882 */ /* 0x000fe20000000000 */
[----:B------:R-:W-:-:S02]  /*ec50*/  LOP3.LUT R4, R4, R7, RZ, 0x3c, !PT ;  /* 0x0000000704047212 */ /* 0x000fc400078e3cff */
[----:B------:R0:W-:Y:S02]  /*ec60*/  UTMALDG.3D [UR8], [UR16], desc[UR18] ;  /* 0x00001208100075b4 */ /* 0x0001e40008011000 */
[----:B0-----:R-:W-:Y:S01]  /*ec70*/  UMOV UR8, UR20 ;  /* 0x0000001400087c82 */ /* 0x001fe20008000000 */
[----:B------:R-:W-:Y:S02]  /*ec80*/  UMOV UR11, UR24 ;  /* 0x00000018000b7c82 */ /* 0x000fe40008000000 */
[----:B------:R0:W-:Y:S02]  /*ec90*/  UTMALDG.3D.MULTICAST [UR8], [UR30], UR29, desc[UR18] ;  /* 0x000012081e0073b4 */ /* 0x0001e4000801181d */
[----:B0-----:R-:W-:Y:S05]  /*eca0*/  @P1 BRA `(.L_x_187) ;  /* 0xfffffffc003c1947 */ /* 0x001fea000383ffff */
.L_x_184:
[----:B------:R-:W-:Y:S05]  /*ecb0*/  BSYNC B1 ;  /* 0x0000000000017941 */ /* 0x000fea0003800000 */
.L_x_183:
[----:B------:R-:W-:Y:S01]  /*ecc0*/  LOP3.LUT P1, RZ, R10, 0xff, RZ, 0xc0, !PT ;  /* 0x000000ff0aff7812 */ /* 0x000fe2000782c0ff */
[----:B------:R-:W-:Y:S01]  /*ecd0*/  VIADD R6, R3, UR13 ;  /* 0x0000000d03067c36 */ /* 0x000fe20008000000 */
[----:B------:R-:W-:Y:S01]  /*ece0*/  ULDC.64 UR8, c[0x0][0x650] ;  /* 0x0001940000087ab9 */ /* 0x000fe20000000a00 */
[----:B------:R-:W-:Y:S01]  /*ecf0*/  IMAD.U32 R7, RZ, RZ, UR13 ;  /* 0x0000000dff077e24 */ /* 0x000fe2000f8e00ff */
[----:B------:R-:W-:Y:S01]  /*ed00*/  UISETP.GE.U32.AND UP0, UPT, UR13, 0xe, UPT ;  /* 0x0000000e0d00788c */ /* 0x000fe2000bf06070 */
[----:B------:R-:W-:Y:S01]  /*ed10*/  BSSY B1, `(.L_x_188) ;  /* 0x0000070000017945 */ /* 0x000fe20003800000 */
[----:B------:R-:W-:Y:S02]  /*ed20*/  ISETP.GT.U32.AND P0, PT, R6, 0xd, PT ;  /* 0x0000000d0600780c */ /* 0x000fe40003f04070 */
[----:B------:R-:W-:Y:S02]  /*ed30*/  SHF.R.U32.HI R4, RZ, 0x1, R6 ;  /* 0x00000001ff047819 */ /* 0x000fe40000011606 */
[----:B------:R-:W-:-:S02]  /*ed40*/  ISETP.LT.U32.AND P0, PT, R7, 0xe, P0 ;  /* 0x0000000e0700780c */ /* 0x000fc40000701070 */
[----:B------:R-:W-:Y:S01]  /*ed50*/  PLOP3.LUT P2, PT, PT, PT, UP0, 0x80, 0x0 ;  /* 0x000000000000781c */ /* 0x000fe20003f4f008 */
[----:B------:R-:W0:Y:S01]  /*ed60*/  @P1 S2R R8, SR_CgaCtaId ;  /* 0x0000000000081919 */ /* 0x000e220000008800 */
[----:B------:R-:W-:Y:S01]  /*ed70*/  @P1 MOV R3, 0x400 ;  /* 0x0000040000031802 */ /* 0x000fe20000000f00 */
[----:B------:R-:W-:Y:S01]  /*ed80*/  IMAD.WIDE.U32 R4, R4, -0x6db6db6d, RZ ;  /* 0x9249249304047825 */ /* 0x000fe200078e00ff */
[----:B------:R-:W-:-:S03]  /*ed90*/  PRMT R10, RZ, 0x7610, R10 ;  /* 0x00007610ff0a7816 */ /* 0x000fc6000000000a */
[----:B------:R-:W-:Y:S01]  /*eda0*/  IMAD.MOV.U32 R4, RZ, RZ, -0x1 ;  /* 0xffffffffff047424 */ /* 0x000fe200078e00ff */
[----:B------:R-:W-:Y:S02]  /*edb0*/  SHF.R.U32.HI R5, RZ, 0x2, R5 ;  /* 0x00000002ff057819 */ /* 0x000fe40000011605 */
[----:B0-----:R-:W-:Y:S01]  /*edc0*/  @P1 LEA R3, R8, R3, 0x18 ;  /* 0x0000000308031211 */ /* 0x001fe200078ec0ff */
[----:B------:R-:W-:-:S03]  /*edd0*/  IMAD.MOV.U32 R8, RZ, RZ, -0x1 ;  /* 0xffffffffff087424 */ /* 0x000fc600078e00ff */
[----:B------:R0:W-:Y:S01]  /*ede0*/  @P1 SYNCS.ARRIVE.TRANS64.A1T0 RZ, [R3+URZ+0xf8], RZ ;  /* 0x0000f8ff03ff19a7 */ /* 0x0001e2000810003f */
[----:B------:R-:W-:-:S04]  /*edf0*/  IADD3 R16, P1, R16, UR22, RZ ;  /* 0x0000001610107c10 */ /* 0x000fc8000ff3e0ff */
[----:B------:R-:W-:Y:S02]  /*ee00*/  IADD3.X R17, R17, UR15, RZ, P1, !PT ;  /* 0x0000000f11117c10 */ /* 0x000fe40008ffe4ff */
[----:B0-----:R-:W-:Y:S02]  /*ee10*/  SEL R3, RZ, 0x1, !P0 ;  /* 0x00000001ff037807 */ /* 0x001fe40004000000 */
[----:B------:R-:W-:Y:S02]  /*ee20*/  ISETP.GE.U32.AND P0, PT, R16, UR8, PT ;  /* 0x0000000810007c0c */ /* 0x000fe4000bf06070 */
[----:B------:R-:W-:Y:S01]  /*ee30*/  LOP3.LUT R0, R0, R3, RZ, 0x3c, !PT ;  /* 0x0000000300007212 */ /* 0x000fe200078e3cff */
[--C-:B------:R-:W-:Y:S01]  /*ee40*/  IMAD R3, R5, -0xe, R6.reuse ;  /* 0xfffffff205037824 */ /* 0x100fe200078e0206 */
[----:B------:R-:W-:Y:S02]  /*ee50*/  ISETP.GE.U32.AND.EX P0, PT, R17, UR9, PT, P0 ;  /* 0x0000000911007c0c */ /* 0x000fe4000bf06100 */
[----:B------:R-:W-:Y:S01]  /*ee60*/  @P2 LOP3.LUT R0, R0, 0x1, R5, 0x78, !PT ;  /* 0x0000000100002812 */ /* 0x000fe200078e7805 */
[----:B------:R-:W-:Y:S01]  /*ee70*/  IMAD.MOV.U32 R5, RZ, RZ, -0x1 ;  /* 0xffffffffff057424 */ /* 0x000fe200078e00ff */
[----:B------:R-:W-:-:S09]  /*ee80*/  PRMT R6, RZ, 0x7610, R6 ;  /* 0x00007610ff067816 */ /* 0x000fd20000000006 */
[----:B------:R-:W-:Y:S05]  /*ee90*/  @P0 BRA `(.L_x_189) ;  /* 0x00000004005c0947 */ /* 0x000fea0003800000 */
[----:B------:R-:W-:Y:S01]  /*eea0*/  ULDC.64 UR8, c[0x0][0x628] ;  /* 0x00018a0000087ab9 */ /* 0x000fe20000000a00 */
[----:B------:R-:W0:Y:S01]  /*eeb0*/  S2R R12, SR_CTAID.X ;  /* 0x00000000000c7919 */ /* 0x000e220000002500 */
[----:B------:R-:W-:Y:S01]  /*eec0*/  ISETP.NE.U32.AND P0, PT, RZ, UR8, PT ;  /* 0x00000008ff007c0c */ /* 0x000fe2000bf05070 */
[----:B------:R-:W-:Y:S01]  /*eed0*/  ULDC UR11, c[0x0][0x630] ;  /* 0x00018c00000b7ab9 */ /* 0x000fe20000000800 */
[----:B------:R-:W-:Y:S01]  /*eee0*/  IMAD.MOV.U32 R4, RZ, RZ, R16 ;  /* 0x000000ffff047224 */ /* 0x000fe200078e0010 */
[----:B------:R-:W1:Y:S01]  /*eef0*/  S2R R11, SR_CTAID.Y ;  /* 0x00000000000b7919 */ /* 0x000e620000002600 */
[----:B------:R-:W-:Y:S01]  /*ef00*/  ISETP.NE.AND.EX P0, PT, RZ, UR9, PT, P0 ;  /* 0x00000009ff007c0c */ /* 0x000fe2000bf05300 */
[----:B------:R-:W-:-:S12]  /*ef10*/  IMAD.MOV.U32 R5, RZ, RZ, R17 ;  /* 0x000000ffff057224 */ /* 0x000fd800078e0011 */
[----:B------:R-:W-:Y:S05]  /*ef20*/  @!P0 BRA `(.L_x_190) ;  /* 0x0000000000288947 */ /* 0x000fea0003800000 */
[----:B------:R-:W-:Y:S02]  /*ef30*/  ULDC UR10, c[0x0][0x634] ;  /* 0x00018d00000a7ab9 */ /* 0x000fe40000000800 */
[----:B------:R-:W-:-:S05]  /*ef40*/  IADD3 R9, P0, R16, UR10, RZ ;  /* 0x0000000a10097c10 */ /* 0x000fca000ff1e0ff */
[----:B------:R-:W-:-:S04]  /*ef50*/  IMAD.X R13, RZ, RZ, R17, P0 ;  /* 0x000000ffff0d7224 */ /* 0x000fc800000e0611 */
[----:B------:R-:W-:-:S04]  /*ef60*/  IMAD.WIDE.U32 R6, R13, UR8, RZ ;  /* 0x000000080d067c25 */ /* 0x000fc8000f8e00ff */
[----:B------:R-:W-:-:S04]  /*ef70*/  IMAD.WIDE.U32 R6, P0, R9, UR9, R6 ;  /* 0x0000000909067c25 */ /* 0x000fc8000f800006 */
[----:B------:R-:W-:-:S04]  /*ef80*/  IMAD.WIDE.U32 R8, R9, UR8, RZ ;  /* 0x0000000809087c25 */ /* 0x000fc8000f8e00ff */
[----:B------:R-:W-:Y:S01]  /*ef90*/  IMAD.X R5, RZ, RZ, RZ, P0 ;  /* 0x000000ffff057224 */ /* 0x000fe200000e06ff */
[----:B------:R-:W-:Y:S01]  /*efa0*/  IADD3 RZ, P0, R9, R6, RZ ;  /* 0x0000000609ff7210 */ /* 0x000fe20007f1e0ff */
[----:B------:R-:W-:-:S04]  /*efb0*/  IMAD.MOV.U32 R4, RZ, RZ, R7 ;  /* 0x000000ffff047224 */ /* 0x000fc800078e0007 */
[----:B------:R-:W-:-:S08]  /*efc0*/  IMAD.WIDE.U32.X R4, R13, UR9, R4, P0 ;  /* 0x000000090d047c25 */ /* 0x000fd000080e0404 */
.L_x_190:
[--C-:B------:R-:W-:Y:S01]  /*efd0*/  SHF.R.U64 R8, R4, UR11, R5.reuse ;  /* 0x0000000b04087c19 */ /* 0x100fe20008001205 */
[----:B------:R-:W-:Y:S01]  /*efe0*/  ULDC.64 UR8, c[0x0][0x620] ;  /* 0x0001880000087ab9 */ /* 0x000fe20000000a00 */
[----:B------:R-:W-:Y:S01]  /*eff0*/  SHF.R.U32.HI R4, RZ, UR11, R5 ;  /* 0x0000000bff047c19 */ /* 0x000fe20008011605 */
[----:B------:R-:W2:Y:S01]  /*f000*/  LDC R19, c[0x0][0x144] ;  /* 0x00005100ff137b82 */ /* 0x000ea20000000800 */
[----:B------:R-:W-:Y:S01]  /*f010*/  IADD3 R7, P0, RZ, -R8, RZ ;  /* 0x80000008ff077210 */ /* 0x000fe20007f1e0ff */
[----:B------:R-:W-:Y:S01]  /*f020*/  ULDC.64 UR16, c[0x0][0x640] ;  /* 0x0001900000107ab9 */ /* 0x000fe20000000a00 */
[----:B------:R-:W-:Y:S01]  /*f030*/  ULDC UR10, c[0x0][0x608] ;  /* 0x00018200000a7ab9 */ /* 0x000fe20000000800 */
[----:B------:R-:W-:Y:S02]  /*f040*/  UISETP.NE.AND UP0, UPT, UR46, URZ, UPT ;  /* 0x0000003f2e00728c */ /* 0x000fe4000bf05270 */
[----:B------:R-:W-:Y:S01]  /*f050*/  IMAD.X R4, RZ, RZ, ~R4, P0 ;  /* 0x000000ffff047224 */ /* 0x000fe200000e0e04 */
[----:B------:R-:W-:Y:S01]  /*f060*/  ISETP.NE.U32.AND P0, PT, RZ, UR16, PT ;  /* 0x00000010ff007c0c */ /* 0x000fe2000bf05070 */
[----:B------:R-:W3:Y:S02]  /*f070*/  LDC R14, c[0x0][0x148] ;  /* 0x00005200ff0e7b82 */ /* 0x000ee40000000800 */
[----:B------:R-:W-:Y:S01]  /*f080*/  IMAD R6, R4, UR8, RZ ;  /* 0x0000000804067c24 */ /* 0x000fe2000f8e02ff */
[----:B------:R-:W-:Y:S01]  /*f090*/  ISETP.NE.AND.EX P0, PT, RZ, UR17, PT, P0 ;  /* 0x00000011ff007c0c */ /* 0x000fe2000bf05300 */
[----:B------:R-:W-:Y:S01]  /*f0a0*/  IMAD.WIDE.U32 R4, R7, UR8, R16 ;  /* 0x0000000807047c25 */ /* 0x000fe2000f8e0010 */
[----:B------:R-:W-:Y:S01]  /*f0b0*/  ULDC UR8, c[0x0][0x150] ;  /* 0x0000540000087ab9 */ /* 0x000fe20000000800 */
[----:B------:R-:W-:-:S02]  /*f0c0*/  PLOP3.LUT P2, PT, PT, PT, UP0, 0x80, 0x0 ;  /* 0x000000000000781c */ /* 0x000fc40003f4f008 */
[----:B------:R-:W-:Y:S01]  /*f0d0*/  IMAD R7, R7, UR9, R6 ;  /* 0x0000000907077c24 */ /* 0x000fe2000f8e0206 */
[----:B0-----:R-:W-:Y:S01]  /*f0e0*/  I2FP.F32.U32 R6, R12 ;  /* 0x0000000c00067245 */ /* 0x001fe20000201000 */
[----:B------:R-:W-:Y:S02]  /*f0f0*/  ULDC UR9, c[0x0][0x154] ;  /* 0x0000550000097ab9 */ /* 0x000fe40000000800 */
[----:B------:R-:W-:Y:S02]  /*f100*/  IMAD.IADD R5, R5, 0x1, R7 ;  /* 0x0000000105057824 */ /* 0x000fe400078e0207 */
[----:B------:R-:W-:Y:S01]  /*f110*/  FMUL R6, R6, UR8 ;  /* 0x0000000806067c20 */ /* 0x000fe20008400000 */
[----:B------:R-:W-:Y:S02]  /*f120*/  ULDC UR8, c[0x0][0x618] ;  /* 0x0001860000087ab9 */ /* 0x000fe40000000800 */
[--C-:B------:R-:W-:Y:S02]  /*f130*/  SHF.R.U64 R9, R4, UR8, R5.reuse ;  /* 0x0000000804097c19 */ /* 0x100fe40008001205 */
[----:B-1----:R-:W-:Y:S01]  /*f140*/  I2FP.F32.U32 R4, R11 ;  /* 0x0000000b00047245 */ /* 0x002fe20000201000 */
[----:B------:R-:W0:Y:S04]  /*f150*/  F2I.U32.TRUNC.NTZ R6, R6 ;  /* 0x0000000600067305 */ /* 0x000e28000020f000 */
[----:B------:R-:W-:Y:S01]  /*f160*/  FMUL R7, R4, UR9 ;  /* 0x0000000904077c20 */ /* 0x000fe20008400000 */
[----:B------:R-:W-:Y:S01]  /*f170*/  SHF.R.U32.HI R4, RZ, UR8, R5 ;  /* 0x00000008ff047c19 */ /* 0x000fe20008011605 */
[----:B------:R-:W-:-:S02]  /*f180*/  ULDC UR8, c[0x0][0x658] ;  /* 0x0001960000087ab9 */ /* 0x000fc40000000800 */
[----:B------:R1:W4:Y:S01]  /*f190*/  F2I.U32.TRUNC.NTZ R20, R7 ;  /* 0x0000000700147305 */ /* 0x000322000020f000 */
[--C-:B------:R-:W-:Y:S02]  /*f1a0*/  SHF.R.U64 R18, R9, UR10, R4.reuse ;  /* 0x0000000a09127c19 */ /* 0x100fe40008001204 */
[----:B------:R-:W-:-:S04]  /*f1b0*/  SHF.R.U32.HI R5, RZ, UR10, R4 ;  /* 0x0000000aff057c19 */ /* 0x000fc80008011604 */
[--C-:B------:R-:W-:Y:S01]  /*f1c0*/  SHF.R.U64 R13, R18, UR8, R5.reuse ;  /* 0x00000008120d7c19 */ /* 0x100fe20008001205 */
[----:B0-----:R-:W-:Y:S01]  /*f1d0*/  IMAD.MOV R6, RZ, RZ, -R6 ;  /* 0x000000ffff067224 */ /* 0x001fe200078e0a06 */
[----:B------:R-:W-:-:S03]  /*f1e0*/  SHF.R.U32.HI R15, RZ, UR8, R5 ;  /* 0x00000008ff0f7c19 */ /* 0x000fc60008011605 */
[----:B--2---:R-:W-:Y:S02]  /*f1f0*/  IMAD R19, R19, R6, R12 ;  /* 0x0000000613137224 */ /* 0x004fe400078e020c */
[----:B------:R-:W-:Y:S02]  /*f200*/  IMAD.MOV.U32 R4, RZ, RZ, R13 ;  /* 0x000000ffff047224 */ /* 0x000fe400078e000d */
[----:B------:R-:W-:Y:S01]  /*f210*/  IMAD.MOV.U32 R5, RZ, RZ, R15 ;  /* 0x000000ffff057224 */ /* 0x000fe200078e000f */
[----:B-1--4-:R-:W-:Y:S06]  /*f220*/  @!P0 BRA `(.L_x_191) ;  /* 0x0000000000288947 */ /* 0x012fec0003800000 */
[----:B------:R-:W-:Y:S02]  /*f230*/  ULDC UR8, c[0x0][0x64c] ;  /* 0x0001930000087ab9 */ /* 0x000fe40000000800 */
[----:B------:R-:W-:-:S05]  /*f240*/  IADD3 R5, P0, R13, UR8, RZ ;  /* 0x000000080d057c10 */ /* 0x000fca000ff1e0ff */
[----:B------:R-:W-:-:S04]  /*f250*/  IMAD.X R15, RZ, RZ, R15, P0 ;  /* 0x000000ffff0f7224 */ /* 0x000fc800000e060f */
[----:B------:R-:W-:-:S04]  /*f260*/  IMAD.WIDE.U32 R6, R15, UR16, RZ ;  /* 0x000000100f067c25 */ /* 0x000fc8000f8e00ff */
[----:B------:R-:W-:-:S04]  /*f270*/  IMAD.WIDE.U32 R6, P0, R5, UR17, R6 ;  /* 0x0000001105067c25 */ /* 0x000fc8000f800006 */
[----:B------:R-:W-:-:S04]  /*f280*/  IMAD.WIDE.U32 R4, R5, UR16, RZ ;  /* 0x0000001005047c25 */ /* 0x000fc8000f8e00ff */
[----:B------:R-:W-:Y:S01]  /*f290*/  IMAD.MOV.U32 R4, RZ, RZ, R7 ;  /* 0x000000ffff047224 */ /* 0x000fe200078e0007 */
[----:B------:R-:W-:Y:S01]  /*f2a0*/  IADD3 RZ, P1, R5, R6, RZ ;  /* 0x0000000605ff7210 */ /* 0x000fe20007f3e0ff */
[----:B------:R-:W-:-:S04]  /*f2b0*/  IMAD.X R5, RZ, RZ, RZ, P0 ;  /* 0x000000ffff057224 */ /* 0x000fc800000e06ff */
[----:B------:R-:W-:-:S08]  /*f2c0*/  IMAD.WIDE.U32.X R4, R15, UR17, R4, P1 ;  /* 0x000000110f047c25 */ /* 0x000fd000088e0404 */
.L_x_191:
[----:B------:R-:W-:Y:S01]  /*f2d0*/  ULDC UR8, c[0x0][0x648] ;  /* 0x0001920000087ab9 */ /* 0x000fe20000000800 */
[----:B------:R-:W-:Y:S01]  /*f2e0*/  IMAD.MOV R20, RZ, RZ, -R20 ;  /* 0x000000ffff147224 */ /* 0x000fe200078e0a14 */
[----:B------:R-:W-:Y:S01]  /*f2f0*/  SHF.R.U64 R5, R4, UR8, R5 ;  /* 0x0000000804057c19 */ /* 0x000fe20008001205 */
[----:B------:R-:W-:Y:S01]  /*f300*/  ULDC UR8, c[0x0][0x638] ;  /* 0x00018e0000087ab9 */ /* 0x000fe20000000800 */
[----:B------:R-:W-:Y:S01]  /*f310*/  LOP3.LUT R4, R18, UR14, RZ, 0xc0, !PT ;  /* 0x0000000e12047c12 */ /* 0x000fe2000f8ec0ff */
[----:B------:R-:W-:Y:S01]  /*f320*/  UISETP.NE.AND UP0, UPT, UR46, URZ, UPT ;  /* 0x0000003f2e00728c */ /* 0x000fe2000bf05270 */
[----:B------:R-:W-:Y:S01]  /*f330*/  LOP3.LUT R12, R9, UR4, RZ, 0xc0, !PT ;  /* 0x00000004090c7c12 */ /* 0x000fe2000f8ec0ff */
[----:B------:R-:W-:Y:S01]  /*f340*/  IMAD.MOV R6, RZ, RZ, -R5 ;  /* 0x000000ffff067224 */ /* 0x000fe200078e0a05 */
[----:B------:R-:W-:Y:S01]  /*f350*/  ULDC UR9, c[0x0][0x610] ;  /* 0x0001840000097ab9 */ /* 0x000fe20000000800 */
[----:B---3--:R-:W-:Y:S02]  /*f360*/  @P2 IMAD R19, R14, R20, R11 ;  /* 0x000000140e132224 */ /* 0x008fe400078e020b */
[----:B------:R-:W-:Y:S01]  /*f370*/  IMAD R4, R5, UR5, R4 ;  /* 0x0000000505047c24 */ /* 0x000fe2000f8e0204 */
[----:B------:R-:W-:Y:S01]  /*f380*/  PLOP3.LUT P0, PT, PT, PT, UP0, 0x40, 0x0 ;  /* 0x000000000000781c */ /* 0x000fe20003f0e808 */
[----:B------:R-:W-:Y:S01]  /*f390*/  IMAD R13, R6, UR8, R13 ;  /* 0x00000008060d7c24 */ /* 0x000fe2000f8e020d */
[----:B------:R-:W-:Y:S01]  /*f3a0*/  ULDC UR8, c[0x0][0x600] ;  /* 0x0001800000087ab9 */ /* 0x000fe20000000800 */
[----:B------:R-:W-:Y:S01]  /*f3b0*/  IMAD R4, R4, UR9, R19 ;  /* 0x0000000904047c24 */ /* 0x000fe2000f8e0213 */
[----:B------:R-:W-:Y:S01]  /*f3c0*/  PLOP3.LUT P1, PT, PT, PT, UP0, 0x40, 0x0 ;  /* 0x000000000000781c */ /* 0x000fe20003f2e808 */
[----:B------:R-:W-:-:S02]  /*f3d0*/  IMAD R13, R13, UR8, R12 ;  /* 0x000000080d0d7c24 */ /* 0x000fc4000f8e020c */
[----:B------:R-:W-:-:S03]  /*f3e0*/  IMAD.MOV.U32 R6, RZ, RZ, 0x1 ;  /* 0x00000001ff067424 */ /* 0x000fc600078e00ff */
[----:B------:R-:W-:Y:S02]  /*f3f0*/  SEL R5, R13, R4, P0 ;  /* 0x000000040d057207 */ /* 0x000fe40000000000 */
[----:B------:R-:W-:-:S07]  /*f400*/  SEL R4, R4, R13, P1 ;  /* 0x0000000d04047207 */ /* 0x000fce0000800000 */
.L_x_189:
[----:B------:R-:W-:Y:S05]  /*f410*/  BSYNC B1 ;  /* 0x0000000000017941 */ /* 0x000fea0003800000 */
.L_x_188:
[----:B------:R-:W-:-:S13]  /*f420*/  LOP3.LUT P0, RZ, R6, 0xff, RZ, 0xc0, !PT ;  /* 0x000000ff06ff7812 */ /* 0x000fda000780c0ff */
[----:B------:R-:W-:Y:S05]  /*f430*/  @P0 BRA `(.L_x_192) ;  /* 0xfffffff400240947 */ /* 0x000fea000383ffff */
[----:B------:R-:W-:Y:S05]  /*f440*/  BSYNC B0 ;  /* 0x0000000000007941 */ /* 0x000fea0003800000 */
.L_x_181:
[----:B------:R-:W-:-:S03]  /*f450*/  UMOV UR8, 0xffffffff ;  /* 0xffffffff00087882 */ /* 0x000fc60000000000 */
[----:B------:R-:W-:Y:S05]  /*f460*/  BRA.DIV UR8, `(.L_x_193) ;  /* 0x0000000a08847947 */ /* 0x000fea000b800000 */
[----:B------:R-:W-:-:S13]  /*f470*/  ELECT P6, URZ, PT ;  /* 0x00000000003f782f */ /* 0x000fda00038c0000 */
.L_x_217:
[----:B------:R-:W-:Y:S04]  /*f480*/  BSSY B0, `(.L_x_194) ;  /* 0x0000086000007945 */ /* 0x000fe80003800000 */
[----:B------:R-:W-:Y:S05]  /*f490*/  @!P6 BRA `(.L_x_195) ;  /* 0x000000080010e947 */ /* 0x000fea0003800000 */
[----:B------:R-:W-:-:S04]  /*f4a0*/  ULOP3.LUT UR8, UR40, 0x2, URZ, 0xfc, !UPT ;  /* 0x0000000228087892 */ /* 0x000fc8000f8efc3f */
[----:B------:R-:W-:-:S06]  /*f4b0*/  UISETP.NE.AND UP0, UPT, UR8, 0x3, UPT ;  /* 0x000000030800788c */ /* 0x000fcc000bf05270 */
[----:B------:R-:W-:-:S13]  /*f4c0*/  PLOP3.LUT P0, PT, PT, PT, UP0, 0x80, 0x0 ;  /* 0x000000000000781c */ /* 0x000fda0003f0f008 */
[----:B------:R-:W-:Y:S05]  /*f4d0*/  @!P0 BRA `(.L_x_196) ;  /* 0x0000000000048947 */ /* 0x000fea0003800000 */
[----:B------:R-:W-:Y:S01]  /*f4e0*/  BPT.TRAP 0x1 ;  /* 0x000000040000795c */ /* 0x000fe20000300000 */
.L_x_196:
[----:B------:R-:W0:Y:S01]  /*f4f0*/  S2R R5, SR_CgaCtaId ;  /* 0x0000000000057919 */ /* 0x000e220000008800 */
[----:B------:R-:W-:Y:S02]  /*f500*/  MOV R2, 0x400 ;  /* 0x0000040000027802 */ /* 0x000fe40000000f00 */
[----:B------:R-:W-:Y:S02]  /*f510*/  SHF.L.U32 R4, R0, 0x1f, RZ ;  /* 0x0000001f00047819 */ /* 0x000fe400000006ff */
[----:B0-----:R-:W-:-:S05]  /*f520*/  LEA R2, R5, R2, 0x18 ;  /* 0x0000000205027211 */ /* 0x001fca00078ec0ff */
[----:B------:R-:W-:-:S04]  /*f530*/  VIADD R2, R2, 0x70 ;  /* 0x0000007002027836 */ /* 0x000fc80000000000 */
[C---:B------:R-:W-:Y:S02]  /*f540*/  IMAD R7, R3.reuse, 0x8, R2 ;  /* 0x0000000803077824 */ /* 0x040fe400078e0202 */
[----:B------:R-:W-:Y:S02]  /*f550*/  VIADD R3, R3, 0x1 ;  /* 0x0000000103037836 */ /* 0x000fe40000000000 */
[----:B------:R-:W0:Y:S03]  /*f560*/  SYNCS.PHASECHK.TRANS64.TRYWAIT P0, [R7+URZ], R4 ;  /* 0x00000004070075a7 */ /* 0x000e26000800017f */
[----:B------:R-:W-:-:S04]  /*f570*/  ISETP.NE.AND P1, PT, R3, 0xe, PT ;  /* 0x0000000e0300780c */ /* 0x000fc80003f25270 */
[----:B------:R-:W-:Y:S02]  /*f580*/  SEL R5, RZ, 0x1, P1 ;  /* 0x00000001ff057807 */ /* 0x000fe40000800000 */
[----:B------:R-:W-:Y:S02]  /*f590*/  SEL R3, R3, RZ, P1 ;  /* 0x000000ff03037207 */ /* 0x000fe40000800000 */
[----:B------:R-:W-:-:S03]  /*f5a0*/  LOP3.LUT R6, R0, R5, RZ, 0x3c, !PT ;  /* 0x0000000500067212 */ /* 0x000fc600078e3cff */
[----:B------:R-:W-:Y:S01]  /*f5b0*/  IMAD R8, R3, 0x8, R2 ;  /* 0x0000000803087824 */ /* 0x000fe200078e0202 */
[----:B------:R-:W-:Y:S01]  /*f5c0*/  SHF.L.U32 R5, R6, 0x1f, RZ ;  /* 0x0000001f06057819 */ /* 0x000fe200000006ff */
[----:B0-----:R-:W-:Y:S06]  /*f5d0*/  @!P0 BRA `(.L_x_197) ;  /* 0x0000000800488947 */ /* 0x001fec0003800000 */
.L_x_218:
[----:B------:R-:W1:Y:S01]  /*f5e0*/  SYNCS.PHASECHK.TRANS64.TRYWAIT P0, [R8+URZ], R5 ;  /* 0x00000005080075a7 */ /* 0x000e62000800017f */
[----:B------:R-:W-:-:S05]  /*f5f0*/  VIADD R0, R3, 0x1 ;  /* 0x0000000103007836 */ /* 0x000fca0000000000 */
[----:B------:R-:W-:-:S04]  /*f600*/  ISETP.NE.AND P1, PT, R0, 0xe, PT ;  /* 0x0000000e0000780c */ /* 0x000fc80003f25270 */
[----:B------:R-:W-:Y:S02]  /*f610*/  SEL R3, RZ, 0x1, P1 ;  /* 0x00000001ff037807 */ /* 0x000fe40000800000 */
[----:B0-----:R-:W-:Y:S02]  /*f620*/  SEL R7, R0, RZ, P1 ;  /* 0x000000ff00077207 */ /* 0x001fe40000800000 */
[----:B------:R-:W-:-:S03]  /*f630*/  LOP3.LUT R6, R6, R3, RZ, 0x3c, !PT ;  /* 0x0000000306067212 */ /* 0x000fc600078e3cff */
[----:B------:R-:W-:Y:S01]  /*f640*/  IMAD R9, R7, 0x8, R2 ;  /* 0x0000000807097824 */ /* 0x000fe200078e0202 */
[----:B------:R-:W-:Y:S01]  /*f650*/  SHF.L.U32 R4, R6, 0x1f, RZ ;  /* 0x0000001f06047819 */ /* 0x000fe200000006ff */
[----:B-1----:R-:W-:Y:S06]  /*f660*/  @!P0 BRA `(.L_x_198) ;  /* 0x0000000800388947 */ /* 0x002fec0003800000 */
.L_x_219:
[----:B------:R-:W1:Y:S01]  /*f670*/  SYNCS.PHASECHK.TRANS64.TRYWAIT P0, [R9+URZ], R4 ;  /* 0x00000004090075a7 */ /* 0x000e62000800017f */
[----:B------:R-:W-:-:S05]  /*f680*/  VIADD R0, R7, 0x1 ;  /* 0x0000000107007836 */ /* 0x000fca0000000000 */
[----:B------:R-:W-:-:S04]  /*f690*/  ISETP.NE.AND P1, PT, R0, 0xe, PT ;  /* 0x0000000e0000780c */ /* 0x000fc80003f25270 */
[----:B------:R-:W-:Y:S02]  /*f6a0*/  SEL R3, RZ, 0x1, P1 ;  /* 0x00000001ff037807 */ /* 0x000fe40000800000 */
[----:B------:R-:W-:Y:S02]  /*f6b0*/  SEL R7, R0, RZ, P1 ;  /* 0x000000ff00077207 */ /* 0x000fe40000800000 */
[----:B------:R-:W-:-:S03]  /*f6c0*/  LOP3.LUT R6, R6, R3, RZ, 0x3c, !PT ;  /* 0x0000000306067212 */ /* 0x000fc600078e3cff */
[----:B0-----:R-:W-:Y:S01]  /*f6d0*/  IMAD R8, R7, 0x8, R2 ;  /* 0x0000000807087824 */ /* 0x001fe200078e0202 */
[----:B------:R-:W-:Y:S01]  /*f6e0*/  SHF.L.U32 R5, R6, 0x1f, RZ ;  /* 0x0000001f06057819 */ /* 0x000fe200000006ff */
[----:B-1----:R-:W-:Y:S06]  /*f6f0*/  @!P0 BRA `(.L_x_199) ;  /* 0x0000000800288947 */ /* 0x002fec0003800000 */
.L_x_220:
        /* <DEDUP_REMOVED lines=9> */
.L_x_221:
        /* <DEDUP_REMOVED lines=9> */
.L_x_222:
        /* <DEDUP_REMOVED lines=9> */
.L_x_223:
        /* <DEDUP_REMOVED lines=9> */
.L_x_224:
        /* <DEDUP_REMOVED lines=9> */
.L_x_225:
        /* <DEDUP_REMOVED lines=9> */
.L_x_226:
        /* <DEDUP_REMOVED lines=9> */
.L_x_227:
        /* <DEDUP_REMOVED lines=9> */
.L_x_228:
[----:B------:R-:W1:Y:S01]  /*fb80*/  SYNCS.PHASECHK.TRANS64.TRYWAIT P0, [R8+URZ], R5 ;  /* 0x00000005080075a7 */ /* 0x000e62000800017f */
[----:B------:R-:W-:-:S05]  /*fb90*/  VIADD R0, R7, 0x1 ;  /* 0x0000000107007836 */ /* 0x000fca0000000000 */
[----:B------:R-:W-:-:S04]  /*fba0*/  ISETP.NE.AND P1, PT, R0, 0xe, PT ;  /* 0x0000000e0000780c */ /* 0x000fc80003f25270 */
[----:B------:R-:W-:Y:S02]  /*fbb0*/  SEL R3, RZ, 0x1, P1 ;  /* 0x00000001ff037807 */ /* 0x000fe40000800000 */
[----:B------:R-:W-:Y:S02]  /*fbc0*/  SEL R7, R0, RZ, P1 ;  /* 0x000000ff00077207 */ /* 0x000fe40000800000 */
[----:B0-----:R-:W-:-:S03]  /*fbd0*/  LOP3.LUT R9, R6, R3, RZ, 0x3c, !PT ;  /* 0x0000000306097212 */ /* 0x001fc600078e3cff */
[----:B------:R-:W-:Y:S01]  /*fbe0*/  IMAD R11, R7, 0x8, R2 ;  /* 0x00000008070b7824 */ /* 0x000fe200078e0202 */
[----:B------:R-:W-:Y:S01]  /*fbf0*/  SHF.L.U32 R6, R9, 0x1f, RZ ;  /* 0x0000001f09067819 */ /* 0x000fe200000006ff */
[----:B-1----:R-:W-:Y:S06]  /*fc00*/  @!P0 BRA `(.L_x_208) ;  /* 0x0000000400988947 */ /* 0x002fec0003800000 */
.L_x_229:
[----:B------:R-:W1:Y:S01]  /*fc10*/  SYNCS.PHASECHK.TRANS64.TRYWAIT P0, [R11+URZ], R6 ;  /* 0x000000060b0075a7 */ /* 0x000e62000800017f */
[----:B------:R-:W-:-:S05]  /*fc20*/  VIADD R0, R7, 0x1 ;  /* 0x0000000107007836 */ /* 0x000fca0000000000 */
[----:B------:R-:W-:-:S04]  /*fc30*/  ISETP.NE.AND P1, PT, R0, 0xe, PT ;  /* 0x0000000e0000780c */ /* 0x000fc80003f25270 */
[----:B------:R-:W-:Y:S02]  /*fc40*/  SEL R4, RZ, 0x1, P1 ;  /* 0x00000001ff047807 */ /* 0x000fe40000800000 */
[----:B------:R-:W-:Y:S02]  /*fc50*/  SEL R3, R0, RZ, P1 ;  /* 0x000000ff00037207 */ /* 0x000fe40000800000 */
[----:B------:R-:W-:Y:S01]  /*fc60*/  LOP3.LUT R0, R9, R4, RZ, 0x3c, !PT ;  /* 0x0000000409007212 */ /* 0x000fe200078e3cff */
[----:B-1----:R-:W-:Y:S06]  /*fc70*/  @!P0 BRA `(.L_x_209) ;  /* 0x0000000400908947 */ /* 0x002fec0003800000 */
.L_x_230:
[----:B------:R-:W-:Y:S01]  /*fc80*/  IMAD R3, R3, 0x8, R2 ;  /* 0x0000000803037824 */ /* 0x000fe200078e0202 */
[----:B------:R-:W-:-:S07]  /*fc90*/  SHF.L.U32 R0, R0, 0x1f, RZ ;  /* 0x0000001f00007819 */ /* 0x000fce00000006ff */
.L_x_210:
[----:B--2---:R2:W3:Y:S02]  /*fca0*/  SYNCS.PHASECHK.TRANS64.TRYWAIT P0, [R3+URZ], R0 ;  /* 0x00000000030075a7 */ /* 0x0044e4000800017f */
[----:B---3--:R-:W-:Y:S05]  /*fcb0*/  @!P0 NANOSLEEP.SYNCS 0x989680 ;  /* 0x009896800000895d */ /* 0x008fea0003900000 */
[----:B------:R-:W3:Y:S02]  /*fcc0*/  @!P0 SYNCS.PHASECHK.TRANS64 P0, [R3+URZ], R0 ;  /* 0x00000000030085a7 */ /* 0x000ee4000800007f */
[----:B---3--:R-:W-:Y:S05]  /*fcd0*/  @!P0 BRA `(.L_x_210) ;  /* 0xfffffffc00f08947 */ /* 0x008fea000383ffff */
.L_x_195:
[----:B------:R-:W-:Y:S05]  /*fce0*/  BSYNC B0 ;  /* 0x0000000000007941 */ /* 0x000fea0003800000 */
.L_x_194:
[----:B------:R-:W-:Y:S05]  /*fcf0*/  EXIT ;  /* 0x000000000000794d */ /* 0x000fea0003800000 */
.L_x_22:
[----:B---3--:R3:W4:Y:S02]  /*fd00*/  SYNCS.PHASECHK.TRANS64.TRYWAIT P1, [R3+URZ], R0 ;  /* 0x00000000030075a7 */ /* 0x008724000802017f */
[----:B----4-:R-:W-:Y:S05]  /*fd10*/  @!P1 NANOSLEEP.SYNCS 0x989680 ;  /* 0x009896800000995d */ /* 0x010fea0003900000 */
[----:B------:R-:W4:Y:S02]  /*fd20*/  @!P1 SYNCS.PHASECHK.TRANS64 P1, [R3+URZ], R0 ;  /* 0x00000000030095a7 */ /* 0x000f24000802007f */
[----:B----4-:R-:W-:Y:S05]  /*fd30*/  @!P1 BRA `(.L_x_22) ;  /* 0xfffffffc00f09947 */ /* 0x010fea000383ffff */
[----:B------:R-:W-:Y:S05]  /*fd40*/  BRA `(.L_x_21) ;  /* 0xffffff1800a47947 */ /* 0x000fea000383ffff */
.L_x_27:
[----:B-1----:R-:W-:-:S04]  /*fd50*/  IMAD.U32 R6, RZ, RZ, UR4 ;  /* 0x00000004ff067e24 */ /* 0x002fc8000f8e00ff */
[----:B------:R1:W2:Y:S03]  /*fd60*/  SYNCS.PHASECHK.TRANS64.TRYWAIT P1, [R6+URZ], R5 ;  /* 0x00000005060075a7 */ /* 0x0002a6000802017f */
[----:B--2---:R-:W-:Y:S05]  /*fd70*/  @!P1 NANOSLEEP.SYNCS 0x989680 ;  /* 0x009896800000995d */ /* 0x004fea0003900000 */
[----:B------:R-:W2:Y:S02]  /*fd80*/  @!P1 SYNCS.PHASECHK.TRANS64 P1, [R6+URZ], R5 ;  /* 0x00000005060095a7 */ /* 0x000ea4000802007f */
[----:B--2---:R-:W-:Y:S05]  /*fd90*/  @!P1 BRA `(.L_x_27) ;  /* 0xfffffffc00ec9947 */ /* 0x004fea000383ffff */
[----:B------:R-:W-:Y:S05]  /*fda0*/  BRA `(.L_x_26) ;  /* 0xffffff1c004c7947 */ /* 0x000fea000383ffff */
.L_x_182:
[----:B------:R-:W-:Y:S01]  /*fdb0*/  BSSY B1, `(.L_x_211) ;  /* 0x0000006000017945 */ /* 0x000fe20003800000 */
[----:B------:R-:W-:-:S07]  /*fdc0*/  IMAD.MOV.U32 R15, RZ, RZ, -0x1 ;  /* 0xffffffffff0f7424 */ /* 0x000fce00078e00ff */
[----:B------:R-:W-:Y:S05]  /*fdd0*/  WARPSYNC.COLLECTIVE R15, `(.L_x_212) ;  /* 0x000000000f0c7348 */ /* 0x000fea0003c00000 */
[----:B------:R-:W-:Y:S02]  /*fde0*/  ELECT P6, UR62, PT ;  /* 0x00000000003e782f */ /* 0x000fe400038c0000 */
[----:B------:R-:W-:Y:S01]  /*fdf0*/  MOV R14, UR62 ;  /* 0x0000003e000e7c02 */ /* 0x000fe20008000f00 */
[----:B------:R-:W-:Y:S10]  /*fe00*/  ENDCOLLECTIVE ;  /* 0x000000000000791b */ /* 0x000ff40003800000 */
.L_x_212:
[----:B------:R-:W-:Y:S05]  /*fe10*/  BSYNC B1 ;  /* 0x0000000000017941 */ /* 0x000fea0003800000 */
.L_x_211:
[----:B------:R-:W-:Y:S05]  /*fe20*/  BRA `(.L_x_213) ;  /* 0xffffffe800b47947 */ /* 0x000fea000383ffff */
.L_x_185:
[----:B-1----:R1:W2:Y:S02]  /*fe30*/  SYNCS.PHASECHK.TRANS64.TRYWAIT P0, [R13+URZ+0x70], R6 ;  /* 0x000070060d0075a7 */ /* 0x0022a4000800017f */
[----:B--2---:R-:W-:Y:S05]  /*fe40*/  @!P0 NANOSLEEP.SYNCS 0x989680 ;  /* 0x009896800000895d */ /* 0x004fea0003900000 */
[----:B------:R-:W2:Y:S02]  /*fe50*/  @!P0 SYNCS.PHASECHK.TRANS64 P0, [R13+URZ+0x70], R6 ;  /* 0x000070060d0085a7 */ /* 0x000ea4000800007f */
[----:B--2---:R-:W-:Y:S05]  /*fe60*/  @!P0 BRA `(.L_x_185) ;  /* 0xfffffffc00f08947 */ /* 0x004fea000383ffff */
[----:B------:R-:W-:Y:S05]  /*fe70*/  BRA `(.L_x_214) ;  /* 0xffffffe800ec7947 */ /* 0x000fea000383ffff */
.L_x_193:
[----:B------:R-:W-:Y:S01]  /*fe80*/  BSSY B0, `(.L_x_215) ;  /* 0x0000006000007945 */ /* 0x000fe20003800000 */
[----:B------:R-:W-:-:S07]  /*fe90*/  IMAD.MOV.U32 R15, RZ, RZ, -0x1 ;  /* 0xffffffffff0f7424 */ /* 0x000fce00078e00ff */
[----:B------:R-:W-:Y:S05]  /*fea0*/  WARPSYNC.COLLECTIVE R15, `(.L_x_216) ;  /* 0x000000000f0c7348 */ /* 0x000fea0003c00000 */
[----:B------:R-:W-:Y:S02]  /*feb0*/  ELECT P6, UR62, PT ;  /* 0x00000000003e782f */ /* 0x000fe400038c0000 */
[----:B------:R-:W-:Y:S01]  /*fec0*/  MOV R14, UR62 ;  /* 0x0000003e000e7c02 */ /* 0x000fe20008000f00 */
[----:B------:R-:W-:Y:S10]  /*fed0*/  ENDCOLLECTIVE ;  /* 0x000000000000791b */ /* 0x000ff40003800000 */
.L_x_216:
[----:B------:R-:W-:Y:S05]  /*fee0*/  BSYNC B0 ;  /* 0x0000000000007941 */ /* 0x000fea0003800000 */
.L_x_215:
[----:B------:R-:W-:Y:S05]  /*fef0*/  BRA `(.L_x_217) ;  /* 0xfffffff400607947 */ /* 0x000fea000383ffff */
.L_x_197:
[----:B0-----:R0:W1:Y:S02]  /*ff00*/  SYNCS.PHASECHK.TRANS64.TRYWAIT P0, [R7+URZ], R4 ;  /* 0x00000004070075a7 */ /* 0x001064000800017f */
[----:B-1----:R-:W-:Y:S05]  /*ff10*/  @!P0 NANOSLEEP.SYNCS 0x989680 ;  /* 0x009896800000895d */ /* 0x002fea0003900000 */
[----:B------:R-:W1:Y:S02]  /*ff20*/  @!P0 SYNCS.PHASECHK.TRANS64 P0, [R7+URZ], R4 ;  /* 0x00000004070085a7 */ /* 0x000e64000800007f */
[----:B-1----:R-:W-:Y:S05]  /*ff30*/  @!P0 BRA `(.L_x_197) ;  /* 0xfffffffc00f08947 */ /* 0x002fea000383ffff */
[----:B------:R-:W-:Y:S05]  /*ff40*/  BRA `(.L_x_218) ;  /* 0xfffffff400a47947 */ /* 0x000fea000383ffff */
.L_x_198:
[----:B0-----:R0:W1:Y:S02]  /*ff50*/  SYNCS.PHASECHK.TRANS64.TRYWAIT P0, [R8+URZ], R5 ;  /* 0x00000005080075a7 */ /* 0x001064000800017f */
[----:B-1----:R-:W-:Y:S05]  /*ff60*/  @!P0 NANOSLEEP.SYNCS 0x989680 ;  /* 0x009896800000895d */ /* 0x002fea0003900000 */
[----:B------:R-:W1:Y:S02]  /*ff70*/  @!P0 SYNCS.PHASECHK.TRANS64 P0, [R8+URZ], R5 ;  /* 0x00000005080085a7 */ /* 0x000e64000800007f */
[----:B-1----:R-:W-:Y:S05]  /*ff80*/  @!P0 BRA `(.L_x_198) ;  /* 0xfffffffc00f08947 */ /* 0x002fea000383ffff */
[----:B------:R-:W-:Y:S05]  /*ff90*/  BRA `(.L_x_219) ;  /* 0xfffffff400b47947 */ /* 0x000fea000383ffff */
.L_x_199:
[----:B0-----:R0:W1:Y:S02]  /*ffa0*/  SYNCS.PHASECHK.TRANS64.TRYWAIT P0, [R9+URZ], R4 ;  /* 0x00000004090075a7 */ /* 0x001064000800017f */
[----:B-1----:R-:W-:Y:S05]  /*ffb0*/  @!P0 NANOSLEEP.SYNCS 0x989680 ;  /* 0x009896800000895d */ /* 0x002fea0003900000 */
[----:B------:R-:W1:Y:S02]  /*ffc0*/  @!P0 SYNCS.PHASECHK.TRANS64 P0, [R9+URZ], R4 ;  /* 0x00000004090085a7 */ /* 0x000e64000800007f */
[----:B-1----:R-:W-:Y:S05]  /*ffd0*/  @!P0 BRA `(.L_x_199) ;  /* 0xfffffffc00f08947 */ /* 0x002fea000383ffff */
[----:B------:R-:W-:Y:S05]  /*ffe0*/  BRA `(.L_x_220) ;  /* 0xfffffff400c47947 */ /* 0x000fea000383ffff */
.L_x_200:
[----:B0-----:R0:W1:Y:S02]  /*fff0*/  SYNCS.PHASECHK.TRANS64.TRYWAIT P0, [R8+URZ], R5 ;  /* 0x00000005080075a7 */ /* 0x001064000800017f */
[----:B-1----:R-:W-:Y:S05]  /*10000*/  @!P0 NANOSLEEP.SYNCS 0x989680 ;  /* 0x009896800000895d */ /* 0x002fea0003900000 */
[----:B------:R-:W1:Y:S02]  /*10010*/  @!P0 SYNCS.PHASECHK.TRANS64 P0, [R8+URZ], R5 ;  /* 0x00000005080085a7 */ /* 0x000e64000800007f */
[----:B-1----:R-:W-:Y:S05]  /*10020*/  @!P0 BRA `(.L_x_200) ;  /* 0xfffffffc00f08947 */ /* 0x002fea000383ffff */
[----:B------:R-:W-:Y:S05]  /*10030*/  BRA `(.L_x_221) ;  /* 0xfffffff400d47947 */ /* 0x000fea000383ffff */
.L_x_201:
[----:B0-----:R0:W1:Y:S02]  /*10040*/  SYNCS.PHASECHK.TRANS64.TRYWAIT P0, [R9+URZ], R4 ;  /* 0x00000004090075a7 */ /* 0x001064000800017f */
[----:B-1----:R-:W-:Y:S05]  /*10050*/  @!P0 NANOSLEEP.SYNCS 0x989680 ;  /* 0x009896800000895d */ /* 0x002fea0003900000 */
[----:B------:R-:W1:Y:S02]  /*10060*/  @!P0 SYNCS.PHASECHK.TRANS64 P0, [R9+URZ], R4 ;  /* 0x00000004090085a7 */ /* 0x000e64000800007f */
[----:B-1----:R-:W-:Y:S05]  /*10070*/  @!P0 BRA `(.L_x_201) ;  /* 0xfffffffc00f08947 */ /* 0x002fea000383ffff */
[----:B------:R-:W-:Y:S05]  /*10080*/  BRA `(.L_x_222) ;  /* 0xfffffff400e47947 */ /* 0x000fea000383ffff */
.L_x_202:
[----:B0-----:R0:W1:Y:S02]  /*10090*/  SYNCS.PHASECHK.TRANS64.TRYWAIT P0, [R8+URZ], R5 ;  /* 0x00000005080075a7 */ /* 0x001064000800017f */
[----:B-1----:R-:W-:Y:S05]  /*100a0*/  @!P0 NANOSLEEP.SYNCS 0x989680 ;  /* 0x009896800000895d */ /* 0x002fea0003900000 */
[----:B------:R-:W1:Y:S02]  /*100b0*/  @!P0 SYNCS.PHASECHK.TRANS64 P0, [R8+URZ], R5 ;  /* 0x00000005080085a7 */ /* 0x000e64000800007f */
[----:B-1----:R-:W-:Y:S05]  /*100c0*/  @!P0 BRA `(.L_x_202) ;  /* 0xfffffffc00f08947 */ /* 0x002fea000383ffff */
[----:B------:R-:W-:Y:S05]  /*100d0*/  BRA `(.L_x_223) ;  /* 0xfffffff400f47947 */ /* 0x000fea000383ffff */
.L_x_203:
[----:B0-----:R0:W1:Y:S02]  /*100e0*/  SYNCS.PHASECHK.TRANS64.TRYWAIT P0, [R9+URZ], R4 ;  /* 0x00000004090075a7 */ /* 0x001064000800017f */
[----:B-1----:R-:W-:Y:S05]  /*100f0*/  @!P0 NANOSLEEP.SYNCS 0x989680 ;  /* 0x009896800000895d */ /* 0x002fea0003900000 */
[----:B------:R-:W1:Y:S02]  /*10100*/  @!P0 SYNCS.PHASECHK.TRANS64 P0, [R9+URZ], R4 ;  /* 0x00000004090085a7 */ /* 0x000e64000800007f */
[----:B-1----:R-:W-:Y:S05]  /*10110*/  @!P0 BRA `(.L_x_203) ;  /* 0xfffffffc00f08947 */ /* 0x002fea000383ffff */
[----:B------:R-:W-:Y:S05]  /*10120*/  BRA `(.L_x_224) ;  /* 0xfffffff800047947 */ /* 0x000fea000383ffff */
.L_x_204:
[----:B0-----:R0:W1:Y:S02]  /*10130*/  SYNCS.PHASECHK.TRANS64.TRYWAIT P0, [R8+URZ], R5 ;  /* 0x00000005080075a7 */ /* 0x001064000800017f */
[----:B-1----:R-:W-:Y:S05]  /*10140*/  @!P0 NANOSLEEP.SYNCS 0x989680 ;  /* 0x009896800000895d */ /* 0x002fea0003900000 */
[----:B------:R-:W1:Y:S02]  /*10150*/  @!P0 SYNCS.PHASECHK.TRANS64 P0, [R8+URZ], R5 ;  /* 0x00000005080085a7 */ /* 0x000e64000800007f */
[----:B-1----:R-:W-:Y:S05]  /*10160*/  @!P0 BRA `(.L_x_204) ;  /* 0xfffffffc00f08947 */ /* 0x002fea000383ffff */
[----:B------:R-:W-:Y:S05]  /*10170*/  BRA `(.L_x_225) ;  /* 0xfffffff800147947 */ /* 0x000fea000383ffff */
.L_x_205:
[----:B0-----:R0:W1:Y:S02]  /*10180*/  SYNCS.PHASECHK.TRANS64.TRYWAIT P0, [R9+URZ], R4 ;  /* 0x00000004090075a7 */ /* 0x001064000800017f */
[----:B-1----:R-:W-:Y:S05]  /*10190*/  @!P0 NANOSLEEP.SYNCS 0x989680 ;  /* 0x009896800000895d */ /* 0x002fea0003900000 */
[----:B------:R-:W1:Y:S02]  /*101a0*/  @!P0 SYNCS.PHASECHK.TRANS64 P0, [R9+URZ], R4 ;  /* 0x00000004090085a7 */ /* 0x000e64000800007f */
[----:B-1----:R-:W-:Y:S05]  /*101b0*/  @!P0 BRA `(.L_x_205) ;  /* 0xfffffffc00f08947 */ /* 0x002fea000383ffff */
[----:B------:R-:W-:Y:S05]  /*101c0*/  BRA `(.L_x_226) ;  /* 0xfffffff800247947 */ /* 0x000fea000383ffff */
.L_x_206:
[----:B0-----:R0:W1:Y:S02]  /*101d0*/  SYNCS.PHASECHK.TRANS64.TRYWAIT P0, [R8+URZ], R5 ;  /* 0x00000005080075a7 */ /* 0x001064000800017f */
[----:B-1----:R-:W-:Y:S05]  /*101e0*/  @!P0 NANOSLEEP.SYNCS 0x989680 ;  /* 0x009896800000895d */ /* 0x002fea0003900000 */
[----:B------:R-:W1:Y:S02]  /*101f0*/  @!P0 SYNCS.PHASECHK.TRANS64 P0, [R8+URZ], R5 ;  /* 0x00000005080085a7 */ /* 0x000e64000800007f */
[----:B-1----:R-:W-:Y:S05]  /*10200*/  @!P0 BRA `(.L_x_206) ;  /* 0xfffffffc00f08947 */ /* 0x002fea000383ffff */
[----:B------:R-:W-:Y:S05]  /*10210*/  BRA `(.L_x_227) ;  /* 0xfffffff800347947 */ /* 0x000fea000383ffff */
.L_x_207:
[----:B0-----:R0:W1:Y:S02]  /*10220*/  SYNCS.PHASECHK.TRANS64.TRYWAIT P0, [R9+URZ], R4 ;  /* 0x00000004090075a7 */ /* 0x001064000800017f */
[----:B-1----:R-:W-:Y:S05]  /*10230*/  @!P0 NANOSLEEP.SYNCS 0x989680 ;  /* 0x009896800000895d */ /* 0x002fea0003900000 */
[----:B------:R-:W1:Y:S02]  /*10240*/  @!P0 SYNCS.PHASECHK.TRANS64 P0, [R9+URZ], R4 ;  /* 0x00000004090085a7 */ /* 0x000e64000800007f */
[----:B-1----:R-:W-:Y:S05]  /*10250*/  @!P0 BRA `(.L_x_207) ;  /* 0xfffffffc00f08947 */ /* 0x002fea000383ffff */
[----:B------:R-:W-:Y:S05]  /*10260*/  BRA `(.L_x_228) ;  /* 0xfffffff800447947 */ /* 0x000fea000383ffff */
.L_x_208:
[----:B0-----:R0:W1:Y:S02]  /*10270*/  SYNCS.PHASECHK.TRANS64.TRYWAIT P0, [R8+URZ], R5 ;  /* 0x00000005080075a7 */ /* 0x001064000800017f */
[----:B-1----:R-:W-:Y:S05]  /*10280*/  @!P0 NANOSLEEP.SYNCS 0x989680 ;  /* 0x009896800000895d */ /* 0x002fea0003900000 */
[----:B------:R-:W1:Y:S02]  /*10290*/  @!P0 SYNCS.PHASECHK.TRANS64 P0, [R8+URZ], R5 ;  /* 0x00000005080085a7 */ /* 0x000e64000800007f */
[----:B-1----:R-:W-:Y:S05]  /*102a0*/  @!P0 BRA `(.L_x_208) ;  /* 0xfffffffc00f08947 */ /* 0x002fea000383ffff */
[----:B------:R-:W-:Y:S05]  /*102b0*/  BRA `(.L_x_229) ;  /* 0xfffffff800547947 */ /* 0x000fea000383ffff */
.L_x_209:
[----:B-1----:R1:W2:Y:S02]  /*102c0*/  SYNCS.PHASECHK.TRANS64.TRYWAIT P0, [R11+URZ], R6 ;  /* 0x000000060b0075a7 */ /* 0x0022a4000800017f */
[----:B--2---:R-:W-:Y:S05]  /*102d0*/  @!P0 NANOSLEEP.SYNCS 0x989680 ;  /* 0x009896800000895d */ /* 0x004fea0003900000 */
[----:B------:R-:W2:Y:S02]  /*102e0*/  @!P0 SYNCS.PHASECHK.TRANS64 P0, [R11+URZ], R6 ;  /* 0x000000060b0085a7 */ /* 0x000ea4000800007f */
[----:B--2---:R-:W-:Y:S05]  /*102f0*/  @!P0 BRA `(.L_x_209) ;  /* 0xfffffffc00f08947 */ /* 0x004fea000383ffff */
[----:B------:R-:W-:Y:S05]  /*10300*/  BRA `(.L_x_230) ;  /* 0xfffffff8005c7947 */ /* 0x000fea000383ffff */
.L_x_231:
[----:B------:R-:W-:-:S00]  /*10310*/  BRA `(.L_x_231) ;  /* 0xfffffffc00fc7947 */ /* 0x000fc0000383ffff */
[----:B------:R-:W-:-:S00]  /*10320*/  NOP ;  /* 0x0000000000007918 */ /* 0x000fc00000000000 */
        /* <DEDUP_REMOVED lines=13> */
.L_x_232:


//--------------------- .nv.global.init           --------------------------
	.section	.nv.global.init,"aw",@progbits
.nv.global.init:
	.type		$str$22,@object
	.size		$str$22,($str$23 - $str$22)
$str$22:
        /*0000*/ 	.byte	0x6b, 0x5f, 0x74, 0x69, 0x6c, 0x65, 0x5f, 0x63, 0x6f, 0x75, 0x6e, 0x74, 0x20, 0x3e, 0x3d, 0x20
        /*0010*/ 	.byte	0x31, 0x00
	.type		$str$23,@object
	.size		$str$23,(__unnamed_1 - $str$23)
$str$23:
        /*0012*/ 	.byte	0x2f, 0x74, 0x6d, 0x70, 0x2f, 0x63, 0x75, 0x74, 0x6c, 0x61, 0x73, 0x73, 0x5f, 0x73, 0x77, 0x65
        /*0022*/ 	.byte	0x65, 0x70, 0x5f, 0x73, 0x72, 0x63, 0x2f, 0x69, 0x6e, 0x63, 0x6c, 0x75, 0x64, 0x65, 0x2f, 0x63
        /*0032*/ 	.byte	0x75, 0x74, 0x6c, 0x61, 0x73, 0x73, 0x2f, 0x67, 0x65, 0x6d, 0x6d, 0x2f, 0x63, 0x6f, 0x6c, 0x6c
        /*0042*/ 	.byte	0x65, 0x63, 0x74, 0x69, 0x76, 0x65, 0x2f, 0x73, 0x6d, 0x39, 0x30, 0x5f, 0x6d, 0x6d, 0x61, 0x5f
        /*0052*/ 	.byte	0x74, 0x6d, 0x61, 0x5f, 0x67, 0x6d, 0x6d, 0x61, 0x5f, 0x73, 0x73, 0x5f, 0x77, 0x61, 0x72, 0x70
        /*0062*/ 	.byte	0x73, 0x70, 0x65, 0x63, 0x69, 0x61, 0x6c, 0x69, 0x7a, 0x65, 0x64, 0x2e, 0x68, 0x70, 0x70, 0x00
	.type		__unnamed_1,@object
	.size		__unnamed_1,(.L_0 - __unnamed_1)
__unnamed_1:
        /*0072*/ 	.byte	0x76, 0x6f, 0x69, 0x64, 0x20, 0x63, 0x75, 0x74, 0x6c, 0x61, 0x73, 0x73, 0x3a, 0x3a, 0x67, 0x65
        /* <DEDUP_REMOVED lines=181> */
        /*0bd2*/ 	.byte	0x5d, 0x00
.L_0:


//--------------------- .nv.shared._ZN7cutlass13device_kernelINS_4gemm6kernel13GemmUniversalIN4cute5tupleIJiiiiEEENS1_10collective13CollectiveMmaINS1_34MainloopSm90TmaGmmaWarpSpecializedILi14ENS5_IJNS4_1CILi2EEENSA_ILi1EEESC_EEENS1_35KernelTmaWarpSpecializedCooperativeEEENS5_IJNSA_ILi384EEENSA_ILi128EEENSA_ILi16EEEEEENS_10bfloat16_tENS5_IJlSC_lEEESK_SL_NS4_8TiledMMAINS4_8MMA_AtomIJNS4_4SM904GMMA28MMA_64x128x16_F32BF16BF16_SSILNSP_5MajorE0ELSR_0ELNSP_7ScaleInE1ELSS_1EEEEEENS4_6LayoutISD_NS5_IJSC_NSA_ILi0EEESW_EEEEENS5_IJNS4_10UnderscoreESZ_SZ_EEEEENS4_13SM90_TMA_LOADENS4_14ComposedLayoutINS4_7SwizzleILi1ELi4ELi3EEENS4_18smem_ptr_flag_bitsILi16EEENSV_INS5_IJNSA_ILi8EEESI_EEENS5_IJSI_SC_EEEEEEEvNS4_8identityENS4_23SM90_TMA_LOAD_MULTICASTES1C_vS1D_EENS_8epilogue10collective6detail29Sm90TmaWarpSpecializedAdapterINS1H_15DefaultEpilogueISK_SL_SL_NS1G_6thread17LinearCombinationISK_Li1EffLNS1L_9ScaleType4KindE0ELNS_15FloatRoundStyleE2ESK_EENS1_15EpilogueDefaultEEEEEvvEEEEvNT_6ParamsE --------------------------
	.section	.nv.shared._ZN7cutlass13device_kernelINS_4gemm6kernel13GemmUniversalIN4cute5tupleIJiiiiEEENS1_10collective13CollectiveMmaINS1_34MainloopSm90TmaGmmaWarpSpecializedILi14ENS5_IJNS4_1CILi2EEENSA_ILi1EEESC_EEENS1_35KernelTmaWarpSpecializedCooperativeEEENS5_IJNSA_ILi384EEENSA_ILi128EEENSA_ILi16EEEEEENS_10bfloat16_tENS5_IJlSC_lEEESK_SL_NS4_8TiledMMAINS4_8MMA_AtomIJNS4_4SM904GMMA28MMA_64x128x16_F32BF16BF16_SSILNSP_5MajorE0ELSR_0ELNSP_7ScaleInE1ELSS_1EEEEEENS4_6LayoutISD_NS5_IJSC_NSA_ILi0EEESW_EEEEENS5_IJNS4_10UnderscoreESZ_SZ_EEEEENS4_13SM90_TMA_LOADENS4_14ComposedLayoutINS4_7SwizzleILi1ELi4ELi3EEENS4_18smem_ptr_flag_bitsILi16EEENSV_INS5_IJNSA_ILi8EEESI_EEENS5_IJSI_SC_EEEEEEEvNS4_8identityENS4_23SM90_TMA_LOAD_MULTICASTES1C_vS1D_EENS_8epilogue10collective6detail29Sm90TmaWarpSpecializedAdapterINS1H_15DefaultEpilogueISK_SL_SL_NS1G_6thread17LinearCombinationISK_Li1EffLNS1L_9ScaleType4KindE0ELNS_15FloatRoundStyleE2ESK_EENS1_15EpilogueDefaultEEEEEvvEEEEvNT_6ParamsE,"aw",@nobits
	.sectionflags	@""
	.align	16
	.zero		1024


//--------------------- .nv.shared.reserved.0     --------------------------
	.section	.nv.shared.reserved.0,"aw",@nobits
	.weak		__nv_reservedSMEM_offset_0_alias
	.size		__nv_reservedSMEM_offset_0_alias, 0, 0
	.other		__nv_reservedSMEM_offset_0_alias,@"STO_CUDA_RESERVED_SHARED STV_DEFAULT"
__nv_reservedSMEM_offset_0_alias:
	.zero		0


//--------------------- .nv.global                --------------------------
	.section	.nv.global,"aw",@nobits
.nv.global:
	.type		_ZN40_INTERNAL_d4c630ff_4_k_cu_95e6911f_123234cute1_E,@object
	.size		_ZN40_INTERNAL_d4c630ff_4_k_cu_95e6911f_123234cute1_E,(_ZN40_INTERNAL_d4c630ff_4_k_cu_95e6911f_123234cuda3std3__45__cpo6cbeginE - _ZN40_INTERNAL_d4c630ff_4_k_cu_95e6911f_123234cute1_E)
_ZN40_INTERNAL_d4c630ff_4_k_cu_95e6911f_123234cute1_E:
	.zero		1
	.type		_ZN40_INTERNAL_d4c630ff_4_k_cu_95e6911f_123234cuda3std3__45__cpo6cbeginE,@object
	.size		_ZN40_INTERNAL_d4c630ff_4_k_cu_95e6911f_123234cuda3std3__45__cpo6cbeginE,(_ZN40_INTERNAL_d4c630ff_4_k_cu_95e6911f_123234cuda3std3__48in_placeE - _ZN40_INTERNAL_d4c630ff_4_k_cu_95e6911f_123234cuda3std3__45__cpo6cbeginE)
_ZN40_INTERNAL_d4c630ff_4_k_cu_95e6911f_123234cuda3std3__45__cpo6cbeginE:
	.zero		1
	.type		_ZN40_INTERNAL_d4c630ff_4_k_cu_95e6911f_123234cuda3std3__48in_placeE,@object
	.size		_ZN40_INTERNAL_d4c630ff_4_k_cu_95e6911f_123234cuda3std3__48in_placeE,(_ZN40_INTERNAL_d4c630ff_4_k_cu_95e6911f_123234cuda3std6ranges3__45__cpo9iter_moveE - _ZN40_INTERNAL_d4c630ff_4_k_cu_95e6911f_123234cuda3std3__48in_placeE)
_ZN40_INTERNAL_d4c630ff_4_k_cu_95e6911f_123234cuda3std3__48in_placeE:
	.zero		1
	.type		_ZN40_INTERNAL_d4c630ff_4_k_cu_95e6911f_123234cuda3std6ranges3__45__cpo9iter_moveE,@object
	.size		_ZN40_INTERNAL_d4c630ff_4_k_cu_95e6911f_123234cuda3std6ranges3__45__cpo9iter_moveE,(_ZN40_INTERNAL_d4c630ff_4_k_cu_95e6911f_123234cuda3std3__45__cpo5beginE - _ZN40_INTERNAL_d4c630ff_4_k_cu_95e6911f_123234cuda3std6ranges3__45__cpo9iter_moveE)
_ZN40_INTERNAL_d4c630ff_4_k_cu_95e6911f_123234cuda3std6ranges3__45__cpo9iter_moveE:
	.zero		1
	.type		_ZN40_INTERNAL_d4c630ff_4_k_cu_95e6911f_123234cuda3std3__45__cpo5beginE,@object
	.size		_ZN40_INTERNAL_d4c630ff_4_k_cu_95e6911f_123234cuda3std3__45__cpo5beginE,(_ZN40_INTERNAL_d4c630ff_4_k_cu_95e6911f_123234cuda3std3__442_GLOBAL__N__d4c630ff_4_k_cu_95e6911f_123236ignoreE - _ZN40_INTERNAL_d4c630ff_4_k_cu_95e6911f_123234cuda3std3__45__cpo5beginE)
_ZN40_INTERNAL_d4c630ff_4_k_cu_95e6911f_123234cuda3std3__45__cpo5beginE:
	.zero		1
	.type		_ZN40_INTERNAL_d4c630ff_4_k_cu_95e6911f_123234cuda3std3__442_GLOBAL__N__d4c630ff_4_k_cu_95e6911f_123236ignoreE,@object
	.size		_ZN40_INTERNAL_d4c630ff_4_k_cu_95e6911f_123234cuda3std3__442_GLOBAL__N__d4c630ff_4_k_cu_95e6911f_123236ignoreE,(_ZN40_INTERNAL_d4c630ff_4_k_cu_95e6911f_123234cute7productE - _ZN40_INTERNAL_d4c630ff_4_k_cu_95e6911f_123234cuda3std3__442_GLOBAL__N__d4c630ff_4_k_cu_95e6911f_123236ignoreE)
_ZN40_INTERNAL_d4c630ff_4_k_cu_95e6911f_123234cuda3std3__442_GLOBAL__N__d4c630ff_4_k_cu_95e6911f_123236ignoreE:
	.zero		1
	.type		_ZN40_INTERNAL_d4c630ff_4_k_cu_95e6911f_123234cute7productE,@object
	.size		_ZN40_INTERNAL_d4c630ff_4_k_cu_95e6911f_123234cute7productE,(_ZN40_INTERNAL_d4c630ff_4_k_cu_95e6911f_123234cuda3std3__45__cpo3endE - _ZN40_INTERNAL_d4c630ff_4_k_cu_95e6911f_123234cute7productE)
_ZN40_INTERNAL_d4c630ff_4_k_cu_95e6911f_123234cute7productE:
	.zero		1
	.type		_ZN40_INTERNAL_d4c630ff_4_k_cu_95e6911f_123234cuda3std3__45__cpo3endE,@object
	.size		_ZN40_INTERNAL_d4c630ff_4_k_cu_95e6911f_123234cuda3std3__45__cpo3endE,(_ZN40_INTERNAL_d4c630ff_4_k_cu_95e6911f_123234cuda3std3__419piecewise_constructE - _ZN40_INTERNAL_d4c630ff_4_k_cu_95e6911f_123234cuda3std3__45__cpo3endE)
_ZN40_INTERNAL_d4c630ff_4_k_cu_95e6911f_123234cuda3std3__45__cpo3endE:
	.zero		1
	.type		_ZN40_INTERNAL_d4c630ff_4_k_cu_95e6911f_123234cuda3std3__419piecewise_constructE,@object
	.size		_ZN40_INTERNAL_d4c630ff_4_k_cu_95e6911f_123234cuda3std3__419piecewise_constructE,(_ZN40_INTERNAL_d4c630ff_4_k_cu_95e6911f_123234cuda3std3__45__cpo4cendE - _ZN40_INTERNAL_d4c630ff_4_k_cu_95e6911f_123234cuda3std3__419piecewise_constructE)
_ZN40_INTERNAL_d4c630ff_4_k_cu_95e6911f_123234cuda3std3__419piecewise_constructE:
	.zero		1
	.type		_ZN40_INTERNAL_d4c630ff_4_k_cu_95e6911f_123234cuda3std3__45__cpo4cendE,@object
	.size		_ZN40_INTERNAL_d4c630ff_4_k_cu_95e6911f_123234cuda3std3__45__cpo4cendE,(_ZN40_INTERNAL_d4c630ff_4_k_cu_95e6911f_123234cuda3std6ranges3__45__cpo4swapE - _ZN40_INTERNAL_d4c630ff_4_k_cu_95e6911f_123234cuda3std3__45__cpo4cendE)
_ZN40_INTERNAL_d4c630ff_4_k_cu_95e6911f_123234cuda3std3__45__cpo4cendE:
	.zero		1
	.type		_ZN40_INTERNAL_d4c630ff_4_k_cu_95e6911f_123234cuda3std6ranges3__45__cpo4swapE,@object
	.size		_ZN40_INTERNAL_d4c630ff_4_k_cu_95e6911f_123234cuda3std6ranges3__45__cpo4swapE,(.L_8 - _ZN40_INTERNAL_d4c630ff_4_k_cu_95e6911f_123234cuda3std6ranges3__45__cpo4swapE)
_ZN40_INTERNAL_d4c630ff_4_k_cu_95e6911f_123234cuda3std6ranges3__45__cpo4swapE:
	.zero		1
.L_8:


//--------------------- .nv.constant0._ZN7cutlass13device_kernelINS_4gemm6kernel13GemmUniversalIN4cute5tupleIJiiiiEEENS1_10collective13CollectiveMmaINS1_34MainloopSm90TmaGmmaWarpSpecializedILi14ENS5_IJNS4_1CILi2EEENSA_ILi1EEESC_EEENS1_35KernelTmaWarpSpecializedCooperativeEEENS5_IJNSA_ILi384EEENSA_ILi128EEENSA_ILi16EEEEEENS_10bfloat16_tENS5_IJlSC_lEEESK_SL_NS4_8TiledMMAINS4_8MMA_AtomIJNS4_4SM904GMMA28MMA_64x128x16_F32BF16BF16_SSILNSP_5MajorE0ELSR_0ELNSP_7ScaleInE1ELSS_1EEEEEENS4_6LayoutISD_NS5_IJSC_NSA_ILi0EEESW_EEEEENS5_IJNS4_10UnderscoreESZ_SZ_EEEEENS4_13SM90_TMA_LOADENS4_14ComposedLayoutINS4_7SwizzleILi1ELi4ELi3EEENS4_18smem_ptr_flag_bitsILi16EEENSV_INS5_IJNSA_ILi8EEESI_EEENS5_IJSI_SC_EEEEEEEvNS4_8identityENS4_23SM90_TMA_LOAD_MULTICASTES1C_vS1D_EENS_8epilogue10collective6detail29Sm90TmaWarpSpecializedAdapterINS1H_15DefaultEpilogueISK_SL_SL_NS1G_6thread17LinearCombinationISK_Li1EffLNS1L_9ScaleType4KindE0ELNS_15FloatRoundStyleE2ESK_EENS1_15EpilogueDefaultEEEEEvvEEEEvNT_6ParamsE --------------------------
	.section	.nv.constant0._ZN7cutlass13device_kernelINS_4gemm6kernel13GemmUniversalIN4cute5tupleIJiiiiEEENS1_10collective13CollectiveMmaINS1_34MainloopSm90TmaGmmaWarpSpecializedILi14ENS5_IJNS4_1CILi2EEENSA_ILi1EEESC_EEENS1_35KernelTmaWarpSpecializedCooperativeEEENS5_IJNSA_ILi384EEENSA_ILi128EEENSA_ILi16EEEEEENS_10bfloat16_tENS5_IJlSC_lEEESK_SL_NS4_8TiledMMAINS4_8MMA_AtomIJNS4_4SM904GMMA28MMA_64x128x16_F32BF16BF16_SSILNSP_5MajorE0ELSR_0ELNSP_7ScaleInE1ELSS_1EEEEEENS4_6LayoutISD_NS5_IJSC_NSA_ILi0EEESW_EEEEENS5_IJNS4_10UnderscoreESZ_SZ_EEEEENS4_13SM90_TMA_LOADENS4_14ComposedLayoutINS4_7SwizzleILi1ELi4ELi3EEENS4_18smem_ptr_flag_bitsILi16EEENSV_INS5_IJNSA_ILi8EEESI_EEENS5_IJSI_SC_EEEEEEEvNS4_8identityENS4_23SM90_TMA_LOAD_MULTICASTES1C_vS1D_EENS_8epilogue10collective6detail29Sm90TmaWarpSpecializedAdapterINS1H_15DefaultEpilogueISK_SL_SL_NS1G_6thread17LinearCombinationISK_Li1EffLNS1L_9ScaleType4KindE0ELNS_15FloatRoundStyleE2ESK_EENS1_15EpilogueDefaultEEEEEvvEEEEvNT_6ParamsE,"a",@progbits
	.sectionflags	@""
	.align	4
.nv.constant0._ZN7cutlass13device_kernelINS_4gemm6kernel13GemmUniversalIN4cute5tupleIJiiiiEEENS1_10collective13CollectiveMmaINS1_34MainloopSm90TmaGmmaWarpSpecializedILi14ENS5_IJNS4_1CILi2EEENSA_ILi1EEESC_EEENS1_35KernelTmaWarpSpecializedCooperativeEEENS5_IJNSA_ILi384EEENSA_ILi128EEENSA_ILi16EEEEEENS_10bfloat16_tENS5_IJlSC_lEEESK_SL_NS4_8TiledMMAINS4_8MMA_AtomIJNS4_4SM904GMMA28MMA_64x128x16_F32BF16BF16_SSILNSP_5MajorE0ELSR_0ELNSP_7ScaleInE1ELSS_1EEEEEENS4_6LayoutISD_NS5_IJSC_NSA_ILi0EEESW_EEEEENS5_IJNS4_10UnderscoreESZ_SZ_EEEEENS4_13SM90_TMA_LOADENS4_14ComposedLayoutINS4_7SwizzleILi1ELi4ELi3EEENS4_18smem_ptr_flag_bitsILi16EEENSV_INS5_IJNSA_ILi8EEESI_EEENS5_IJSI_SC_EEEEEEEvNS4_8identityENS4_23SM90_TMA_LOAD_MULTICASTES1C_vS1D_EENS_8epilogue10collective6detail29Sm90TmaWarpSpecializedAdapterINS1H_15DefaultEpilogueISK_SL_SL_NS1G_6thread17LinearCombinationISK_Li1EffLNS1L_9ScaleType4KindE0ELNS_15FloatRoundStyleE2ESK_EENS1_15EpilogueDefaultEEEEEvvEEEEvNT_6ParamsE:
	.zero		1664


//--------------------- SYMBOLS --------------------------

	.type		.nv.reservedSmem.offset0,@object
	.size		.nv.reservedSmem.offset0,0x4
	.type		__assertfail,@function
